def matmul_kernel(
    a_ptr,
    b_ptr,
    c_ptr,
    M,
    N,
    K,
    stride_am,
    stride_ak,
    stride_bk,
    stride_bn,
    stride_cm,
    stride_cn,
    BLOCK_M: tl.constexpr,
    BLOCK_N: tl.constexpr,
    BLOCK_K: tl.constexpr,
    GROUP_M: tl.constexpr,
):
    pid = tl.program_id(axis=0)
    num_pid_m = tl.cdiv(M, BLOCK_M)
    num_pid_n = tl.cdiv(N, BLOCK_N)
    num_pid_in_group = GROUP_M * num_pid_n
    group_id = pid // num_pid_in_group
    first_pid_m = group_id * GROUP_M
    group_size_m = min(num_pid_m - first_pid_m, GROUP_M)
    pid_m = first_pid_m + ((pid % num_pid_in_group) % group_size_m)
    pid_n = (pid % num_pid_in_group) // group_size_m

    offs_am = (pid_m * BLOCK_M + tl.arange(0, BLOCK_M)) % M
    offs_bn = (pid_n * BLOCK_N + tl.arange(0, BLOCK_N)) % N
    offs_k = tl.arange(0, BLOCK_K)
    a_ptrs = a_ptr + offs_am[:, None] * stride_am + offs_k[None, :] * stride_ak
    b_ptrs = b_ptr + offs_k[:, None] * stride_bk + offs_bn[None, :] * stride_bn

    acc = tl.zeros((BLOCK_M, BLOCK_N), dtype=tl.float32)
    for kk in range(0, tl.cdiv(K, BLOCK_K)):
        a = tl.load(a_ptrs, mask=offs_k[None, :] < K - kk * BLOCK_K, other=0.0)
        b = tl.load(b_ptrs, mask=offs_k[:, None] < K - kk * BLOCK_K, other=0.0)
        acc = tl.dot(a, b, acc)
        a_ptrs += BLOCK_K * stride_ak
        b_ptrs += BLOCK_K * stride_bk

    c = acc.to(c_ptr.dtype.element_ty)
    offs_cm = pid_m * BLOCK_M + tl.arange(0, BLOCK_M)
    offs_cn = pid_n * BLOCK_N + tl.arange(0, BLOCK_N)
    c_ptrs = c_ptr + offs_cm[:, None] * stride_cm + offs_cn[None, :] * stride_cn
    mask = (offs_cm[:, None] < M) & (offs_cn[None, :] < N)
    tl.store(c_ptrs, c, mask=mask)

# config = {"BLOCK_K": 64, "BLOCK_M": 64, "BLOCK_N": 64, "GROUP_M": 8, "arch": "sm_100", "dtype": "fp32", "num_ctas": 1, "num_stages": 5, "num_warps": 4}
# arch = sm_100


// ===== COMPILED SASS (sm_100a) =====

	.target	sm_100a

	.elftype	@"ET_EXEC"


//--------------------- .note.nv.tkinfo           --------------------------
	.section	.note.nv.tkinfo,"",@"SHT_NOTE"
	.sectionflags	@"SHF_NOTE_NV_TKINFO"
	.tkinfo
        /*0018*/ 	.word	0x00000081
        /*0030*/ 	.string	""
        /*0030*/ 	.string	"ptxas-blackwell"
        /*0030*/ 	.string	"Cuda compilation tools, release 12.9, V12.9.86"
        /*0030*/ 	.string	"Build cuda_12.9.r12.9/compiler.36037853_0"
        /*0030*/ 	.string	"-v  -suppress-debug-info  -lineinfo  -arch sm_100a "



//--------------------- .note.nv.cuver            --------------------------
	.section	.note.nv.cuver,"",@"SHT_NOTE"
	.sectionflags	@"SHF_NOTE_NV_CUVER"
        /*0018*/ 	.short	0x0001
        /*001a*/ 	.short	0x0064
        /*001c*/ 	.short	0x0001
        /*001e*/ 	.short	0x0000
        /*0020*/ 	.short	0x0001
        /*0022*/ 	.short	0x0000


//--------------------- .nv.info                  --------------------------
	.section	.nv.info,"",@"SHT_CUDA_INFO"
	.align	4


	//----- nvinfo : EIATTR_REGCOUNT
	.align		4
        /*0000*/ 	.byte	0x04, 0x2f
        /*0002*/ 	.short	(.L_4 - .L_3)
	.align		4
.L_3:
        /*0004*/ 	.word	index@(matmul_kernel)
        /*0008*/ 	.word	0x000000ff


	//----- nvinfo : EIATTR_FRAME_SIZE
	.align		4
.L_4:
        /*000c*/ 	.byte	0x04, 0x11
        /*000e*/ 	.short	(.L_6 - .L_5)
	.align		4
.L_5:
        /*0010*/ 	.word	index@($__internal_2_$__cuda_sm10x_tcgen05_guardrail_trap_unallocated_columns_being_dealloced)
        /*0014*/ 	.word	0x00000060


	//----- nvinfo : EIATTR_FRAME_SIZE
	.align		4
.L_6:
        /*0018*/ 	.byte	0x04, 0x11
        /*001a*/ 	.short	(.L_8 - .L_7)
	.align		4
.L_7:
        /*001c*/ 	.word	index@($__internal_1_$__cuda_sm10x_tcgen05_guardrail_trap_phase_invalid_during_alloc)
        /*0020*/ 	.word	0x00000060


	//----- nvinfo : EIATTR_FRAME_SIZE
	.align		4
.L_8:
        /*0024*/ 	.byte	0x04, 0x11
        /*0026*/ 	.short	(.L_10 - .L_9)
	.align		4
.L_9:
        /*0028*/ 	.word	index@($__internal_0_$__cuda_sm10x_tcgen05_guardrail_trap_col_being_dealloced_not_returned_by_alloc)
        /*002c*/ 	.word	0x00000060


	//----- nvinfo : EIATTR_FRAME_SIZE
	.align		4
.L_10:
        /*0030*/ 	.byte	0x04, 0x11
        /*0032*/ 	.short	(.L_12 - .L_11)
	.align		4
.L_11:
        /*0034*/ 	.word	index@(matmul_kernel)
        /*0038*/ 	.word	0x00000060


	//----- nvinfo : EIATTR_MIN_STACK_SIZE
	.align		4
.L_12:
        /*003c*/ 	.byte	0x04, 0x12
        /*003e*/ 	.short	(.L_14 - .L_13)
	.align		4
.L_13:
        /*0040*/ 	.word	index@(matmul_kernel)
        /*0044*/ 	.word	0x00000060
.L_14:


//--------------------- .nv.info.matmul_kernel    --------------------------
	.section	.nv.info.matmul_kernel,"",@"SHT_CUDA_INFO"
	.sectionflags	@""
	.align	4


	//----- nvinfo : EIATTR_CUDA_API_VERSION
	.align		4
        /*0000*/ 	.byte	0x04, 0x37
        /*0002*/ 	.short	(.L_16 - .L_15)
.L_15:
        /*0004*/ 	.word	0x00000081


	//----- nvinfo : EIATTR_KPARAM_INFO
	.align		4
.L_16:
        /*0008*/ 	.byte	0x04, 0x17
        /*000a*/ 	.short	(.L_18 - .L_17)
.L_17:
        /*000c*/ 	.word	0x00000000
        /*0010*/ 	.short	0x000d
        /*0012*/ 	.short	0x0048
        /*0014*/ 	.byte	0x00, 0xf4, 0x21, 0x00


	//----- nvinfo : EIATTR_KPARAM_INFO
	.align		4
.L_18:
        /*0018*/ 	.byte	0x04, 0x17
        /*001a*/ 	.short	(.L_20 - .L_19)
.L_19:
        /*001c*/ 	.word	0x00000000
        /*0020*/ 	.short	0x000c
        /*0022*/ 	.short	0x0040
        /*0024*/ 	.byte	0x00, 0xf4, 0x21, 0x00


	//----- nvinfo : EIATTR_KPARAM_INFO
	.align		4
.L_20:
        /*0028*/ 	.byte	0x04, 0x17
        /*002a*/ 	.short	(.L_22 - .L_21)
.L_21:
        /*002c*/ 	.word	0x00000000
        /*0030*/ 	.short	0x000b
        /*0032*/ 	.short	0x0038
        /*0034*/ 	.byte	0x00, 0xf0, 0x11, 0x00


	//----- nvinfo : EIATTR_KPARAM_INFO
	.align		4
.L_22:
        /*0038*/ 	.byte	0x04, 0x17
        /*003a*/ 	.short	(.L_24 - .L_23)
.L_23:
        /*003c*/ 	.word	0x00000000
        /*0040*/ 	.short	0x000a
        /*0042*/ 	.short	0x0034
        /*0044*/ 	.byte	0x00, 0xf0, 0x11, 0x00


	//----- nvinfo : EIATTR_KPARAM_INFO
	.align		4
.L_24:
        /*0048*/ 	.byte	0x04, 0x17
        /*004a*/ 	.short	(.L_26 - .L_25)
.L_25:
        /*004c*/ 	.word	0x00000000
        /*0050*/ 	.short	0x0009
        /*0052*/ 	.short	0x0030
        /*0054*/ 	.byte	0x00, 0xf0, 0x11, 0x00


	//----- nvinfo : EIATTR_KPARAM_INFO
	.align		4
.L_26:
        /*0058*/ 	.byte	0x04, 0x17
        /*005a*/ 	.short	(.L_28 - .L_27)
.L_27:
        /*005c*/ 	.word	0x00000000
        /*0060*/ 	.short	0x0008
        /*0062*/ 	.short	0x002c
        /*0064*/ 	.byte	0x00, 0xf0, 0x11, 0x00


	//----- nvinfo : EIATTR_KPARAM_INFO
	.align		4
.L_28:
        /*0068*/ 	.byte	0x04, 0x17
        /*006a*/ 	.short	(.L_30 - .L_29)
.L_29:
        /*006c*/ 	.word	0x00000000
        /*0070*/ 	.short	0x0007
        /*0072*/ 	.short	0x0028
        /*0074*/ 	.byte	0x00, 0xf0, 0x11, 0x00


	//----- nvinfo : EIATTR_KPARAM_INFO
	.align		4
.L_30:
        /*0078*/ 	.byte	0x04, 0x17
        /*007a*/ 	.short	(.L_32 - .L_31)
.L_31:
        /*007c*/ 	.word	0x00000000
        /*0080*/ 	.short	0x0006
        /*0082*/ 	.short	0x0024
        /*0084*/ 	.byte	0x00, 0xf0, 0x11, 0x00


	//----- nvinfo : EIATTR_KPARAM_INFO
	.align		4
.L_32:
        /*0088*/ 	.byte	0x04, 0x17
        /*008a*/ 	.short	(.L_34 - .L_33)
.L_33:
        /*008c*/ 	.word	0x00000000
        /*0090*/ 	.short	0x0005
        /*0092*/ 	.short	0x0020
        /*0094*/ 	.byte	0x00, 0xf0, 0x11, 0x00


	//----- nvinfo : EIATTR_KPARAM_INFO
	.align		4
.L_34:
        /*0098*/ 	.byte	0x04, 0x17
        /*009a*/ 	.short	(.L_36 - .L_35)
.L_35:
        /*009c*/ 	.word	0x00000000
        /*00a0*/ 	.short	0x0004
        /*00a2*/ 	.short	0x001c
        /*00a4*/ 	.byte	0x00, 0xf0, 0x11, 0x00


	//----- nvinfo : EIATTR_KPARAM_INFO
	.align		4
.L_36:
        /*00a8*/ 	.byte	0x04, 0x17
        /*00aa*/ 	.short	(.L_38 - .L_37)
.L_37:
        /*00ac*/ 	.word	0x00000000
        /*00b0*/ 	.short	0x0003
        /*00b2*/ 	.short	0x0018
        /*00b4*/ 	.byte	0x00, 0xf0, 0x11, 0x00


	//----- nvinfo : EIATTR_KPARAM_INFO
	.align		4
.L_38:
        /*00b8*/ 	.byte	0x04, 0x17
        /*00ba*/ 	.short	(.L_40 - .L_39)
.L_39:
        /*00bc*/ 	.word	0x00000000
        /*00c0*/ 	.short	0x0002
        /*00c2*/ 	.short	0x0010
        /*00c4*/ 	.byte	0x00, 0xf4, 0x21, 0x00


	//----- nvinfo : EIATTR_KPARAM_INFO
	.align		4
.L_40:
        /*00c8*/ 	.byte	0x04, 0x17
        /*00ca*/ 	.short	(.L_42 - .L_41)
.L_41:
        /*00cc*/ 	.word	0x00000000
        /*00d0*/ 	.short	0x0001
        /*00d2*/ 	.short	0x0008
        /*00d4*/ 	.byte	0x00, 0xf4, 0x21, 0x00


	//----- nvinfo : EIATTR_KPARAM_INFO
	.align		4
.L_42:
        /*00d8*/ 	.byte	0x04, 0x17
        /*00da*/ 	.short	(.L_44 - .L_43)
.L_43:
        /*00dc*/ 	.word	0x00000000
        /*00e0*/ 	.short	0x0000
        /*00e2*/ 	.short	0x0000
        /*00e4*/ 	.byte	0x00, 0xf4, 0x21, 0x00


	//----- nvinfo : EIATTR_AT_ENTRY_FRAGMENTS
	.align		4
.L_44:
        /*00e8*/ 	.byte	0x04, 0x4f
        /*00ea*/ 	.short	(.L_46 - .L_45)


	//   ....[0]....
.L_45:
        /*00ec*/ 	.word	0x00000004


	//----- nvinfo : EIATTR_RESERVED_SMEM_USED
	.align		4
.L_46:
        /*00f0*/ 	.byte	0x01, 0x41
	.zero		2


	//----- nvinfo : EIATTR_SPARSE_MMA_MASK
	.align		4
        /*00f4*/ 	.byte	0x03, 0x50
        /*00f6*/ 	.short	0x0000


	//----- nvinfo : EIATTR_TCGEN05_1CTA_USED
	.align		4
        /*00f8*/ 	.byte	0x01, 0x51
	.zero		2


	//----- nvinfo : EIATTR_MAXREG_COUNT
	.align		4
        /*00fc*/ 	.byte	0x03, 0x1b
        /*00fe*/ 	.short	0x00ff


	//----- nvinfo : EIATTR_NUM_BARRIERS
	.align		4
        /*0100*/ 	.byte	0x02, 0x4c
        /*0102*/ 	.byte	0x01
	.zero		1


	//----- nvinfo : EIATTR_ANNOTATIONS
	.align		4
        /*0104*/ 	.byte	0x04, 0x55
        /*0106*/ 	.short	(.L_48 - .L_47)


	//   ....[0]....
.L_47:
        /*0108*/ 	.word	0x00000001
        /*010c*/ 	.byte	0xc0, 0x0b, 0x00, 0x00, 0x01, 0x00, 0x00, 0x00, 0x60, 0x0c, 0x00, 0x00, 0x01, 0x00, 0x00, 0x00
        /* <DEDUP_REMOVED lines=21> */
        /*026c*/ 	.byte	0xd0, 0xc9, 0x00, 0x00, 0x01, 0x00, 0x00, 0x00, 0xe0, 0xc9, 0x00, 0x00


	//----- nvinfo : EIATTR_INT_WARP_WIDE_INSTR_OFFSETS
	.align		4
.L_48:
        /*0278*/ 	.byte	0x04, 0x31
        /*027a*/ 	.short	(.L_50 - .L_49)


	//   ....[0]....
.L_49:
        /*027c*/ 	.word	0x000040f0


	//   ....[1]....
        /*0280*/ 	.word	0x00004110


	//   ....[2]....
        /*0284*/ 	.word	0x00004180


	//   ....[3]....
        /*0288*/ 	.word	0x0000d3a0


	//   ....[4]....
        /*028c*/ 	.word	0x0000d3f0


	//----- nvinfo : EIATTR_COOP_GROUP_MASK_REGIDS
	.align		4
.L_50:
        /*0290*/ 	.byte	0x04, 0x29
        /*0292*/ 	.short	(.L_52 - .L_51)


	//   ....[0]....
.L_51:
        /*0294*/ 	.word	0xffffffff


	//   ....[1]....
        /*0298*/ 	.word	0xffffffff


	//   ....[2]....
        /*029c*/ 	.word	0xffffffff


	//   ....[3]....
        /*02a0*/ 	.word	0xffffffff


	//----- nvinfo : EIATTR_COOP_GROUP_INSTR_OFFSETS
	.align		4
.L_52:
        /*02a4*/ 	.byte	0x04, 0x28
        /*02a6*/ 	.short	(.L_54 - .L_53)


	//   ....[0]....
.L_53:
        /*02a8*/ 	.word	0x00000070


	//   ....[1]....
        /*02ac*/ 	.word	0x00000330


	//   ....[2]....
        /*02b0*/ 	.word	0x0000d230


	//   ....[3]....
        /*02b4*/ 	.word	0x0000d4a0


	//----- nvinfo : EIATTR_VRC_CTA_INIT_COUNT
	.align		4
.L_54:
        /*02b8*/ 	.byte	0x02, 0x4a
        /*02ba*/ 	.byte	0x80
	.zero		1


	//----- nvinfo : EIATTR_MBARRIER_INSTR_OFFSETS
	.align		4
        /*02bc*/ 	.byte	0x04, 0x39
        /*02be*/ 	.short	(.L_56 - .L_55)


	//   ....[0]....
.L_55:
        /*02c0*/ 	.word	0x000041d0
        /*02c4*/ 	.word	0x000000ff
        /*02c8*/ 	.word	0x00000000
        /*02cc*/ 	.short	0x0100
        /*02ce*/ 	.byte	0x0a
	.zero		1


	//   ....[1]....
        /*02d0*/ 	.word	0x000041f0
        /*02d4*/ 	.word	0x000000ff
        /*02d8*/ 	.word	0x00028008
        /*02dc*/ 	.short	0x0100
        /*02de*/ 	.byte	0x0c
	.zero		1


	//   ....[2]....
        /*02e0*/ 	.word	0x0000a890
        /*02e4*/ 	.word	0x000000ff
        /*02e8*/ 	.word	0x00000000
        /*02ec*/ 	.short	0x010a
        /*02ee*/ 	.byte	0x28
	.zero		1


	//   ....[3]....
        /*02f0*/ 	.word	0x0000c1a0
        /*02f4*/ 	.word	0x000000ff
        /*02f8*/ 	.word	0x00000000
        /*02fc*/ 	.short	0x010a
        /*02fe*/ 	.byte	0x0a
	.zero		1


	//   ....[4]....
        /*0300*/ 	.word	0x0000c2c0
        /*0304*/ 	.word	0x000000ff
        /*0308*/ 	.word	0x00028000
        /*030c*/ 	.short	0x0108
        /*030e*/ 	.byte	0x0c
	.zero		1


	//   ....[5]....
        /*0310*/ 	.word	0x0000c350
        /*0314*/ 	.word	0x000000ff
        /*0318*/ 	.word	0x00028008
        /*031c*/ 	.short	0x0108
        /*031e*/ 	.byte	0x0c
	.zero		1


	//   ....[6]....
        /*0320*/ 	.word	0x0000d4c0
        /*0324*/ 	.word	0x000000ff
        /*0328*/ 	.word	0x00000000
        /*032c*/ 	.short	0x010a
        /*032e*/ 	.byte	0x28
	.zero		1


	//   ....[7]....
        /*0330*/ 	.word	0x0000d4f0
        /*0334*/ 	.word	0x000000ff
        /*0338*/ 	.word	0x00000000
        /*033c*/ 	.short	0x010a
        /*033e*/ 	.byte	0x0a
	.zero		1


	//----- nvinfo : EIATTR_NUM_MBARRIERS
	.align		4
.L_56:
        /*0340*/ 	.byte	0x03, 0x38
        /*0342*/ 	.short	0x0002


	//----- nvinfo : EIATTR_EXIT_INSTR_OFFSETS
	.align		4
        /*0344*/ 	.byte	0x04, 0x1c
        /*0346*/ 	.short	(.L_58 - .L_57)


	//   ....[0]....
.L_57:
        /*0348*/ 	.word	0x0000d4b0


	//----- nvinfo : EIATTR_REQNTID
	.align		4
.L_58:
        /*034c*/ 	.byte	0x04, 0x10
        /*034e*/ 	.short	(.L_60 - .L_59)
.L_59:
        /*0350*/ 	.word	0x00000080
        /*0354*/ 	.word	0x00000001
        /*0358*/ 	.word	0x00000001


	//----- nvinfo : EIATTR_CRS_STACK_SIZE
	.align		4
.L_60:
        /*035c*/ 	.byte	0x04, 0x1e
        /*035e*/ 	.short	(.L_62 - .L_61)
.L_61:
        /*0360*/ 	.word	0x00000000


	//----- nvinfo : EIATTR_CBANK_PARAM_SIZE
	.align		4
.L_62:
        /*0364*/ 	.byte	0x03, 0x19
        /*0366*/ 	.short	0x0050


	//----- nvinfo : EIATTR_PARAM_CBANK
	.align		4
        /*0368*/ 	.byte	0x04, 0x0a
        /*036a*/ 	.short	(.L_64 - .L_63)
	.align		4
.L_63:
        /*036c*/ 	.word	index@(.nv.constant0.matmul_kernel)
        /*0370*/ 	.short	0x0380
        /*0372*/ 	.short	0x0050


	//----- nvinfo : EIATTR_SW_WAR
	.align		4
.L_64:
        /*0374*/ 	.byte	0x04, 0x36
        /*0376*/ 	.short	(.L_66 - .L_65)
.L_65:
        /*0378*/ 	.word	0x00000008
.L_66:


//--------------------- .nv.compat                --------------------------
	.section	.nv.compat,"",@"SHT_CUDA_COMPAT_INFO"
	.align	4
        /*0000*/ 	.byte	0x02, 0x02, 0x02, 0x00, 0x02, 0x05, 0x05, 0x00, 0x02, 0x03, 0x00, 0x00, 0x02, 0x06, 0x01, 0x00


//--------------------- .nv.callgraph             --------------------------
	.section	.nv.callgraph,"",@"SHT_CUDA_CALLGRAPH"
	.align	4
	.sectionentsize	8
	.align		4
        /*0000*/ 	.word	0x00000000
	.align		4
        /*0004*/ 	.word	0xffffffff
	.align		4
        /*0008*/ 	.word	0x00000000
	.align		4
        /*000c*/ 	.word	0xfffffffe
	.align		4
        /*0010*/ 	.word	0x00000000
	.align		4
        /*0014*/ 	.word	0xfffffffd
	.align		4
        /*0018*/ 	.word	0x00000000
	.align		4
        /*001c*/ 	.word	0xfffffffc


//--------------------- .text.matmul_kernel       --------------------------
	.section	.text.matmul_kernel,"ax",@progbits
	.align	128
        .global         matmul_kernel
        .type           matmul_kernel,@function
        .size           matmul_kernel,(.L_x_20 - matmul_kernel)
        .other          matmul_kernel,@"STO_CUDA_ENTRY STV_DEFAULT"
matmul_kernel:
.text.matmul_kernel:
[----:B------:R-:W1:Y:S01]  /*0000*/  LDC R1, c[0x0][0x37c] ;  /* 0x0000df00ff017b82 */ /* 0x000e620000000800 */
[----:B------:R-:W2:Y:S01]  /*0010*/  S2R R0, SR_TID.X ;  /* 0x0000000000007919 */ /* 0x000ea20000002100 */
[----:B-1----:R-:W-:Y:S01]  /*0020*/  VIADD R1, R1, 0xffffffa0 ;  /* 0xffffffa001017836 */ /* 0x002fe20000000000 */
[----:B--2---:R-:W-:-:S13]  /*0030*/  ISETP.GE.U32.AND P0, PT, R0, 0x20, PT ;  /* 0x000000200000780c */ /* 0x004fda0003f06070 */
[----:B------:R-:W-:Y:S02]  /*0040*/  VOTEU.ANY UP0, P0 ;  /* 0x0000000000ff7886 */ /* 0x000fe40000000100 */
[----:B------:R-:W-:Y:S05]  /*0050*/  BRA.U UP0, `(.L_x_0) ;  /* 0x0000000100b87547 */ /* 0x000fea000b800000 */
[----:B------:R-:W1:Y:S01]  /*0060*/  S2UR UR6, SR_CgaCtaId ;  /* 0x00000000000679c3 */ /* 0x000e620000008800 */
[----:B------:R-:W-:Y:S01]  /*0070*/  NOP ;  /* 0x0000000000007918 */ /* 0x000fe20000000000 */
[----:B------:R-:W-:Y:S02]  /*0080*/  UMOV UR4, 0x40 ;  /* 0x0000004000047882 */ /* 0x000fe40000000000 */
[----:B-1----:R-:W-:-:S09]  /*0090*/  ULEA UR4, UR6, UR4, 0x18 ;  /* 0x0000000406047291 */ /* 0x002fd2000f8ec0ff */
[----:B------:R-:W1:Y:S01]  /*00a0*/  LDS.U8 R0, [UR4] ;  /* 0x00000004ff007984 */ /* 0x000e620008000000 */
[----:B------:R-:W-:Y:S02]  /*00b0*/  UMOV UR4, 0x400 ;  /* 0x0000040000047882 */ /* 0x000fe40000000000 */
[----:B------:R-:W-:Y:S01]  /*00c0*/  ULEA UR4, UR6, UR4, 0x18 ;  /* 0x0000000406047291 */ /* 0x000fe2000f8ec0ff */
[----:B-1----:R-:W-:-:S13]  /*00d0*/  ISETP.NE.AND P0, PT, R0, RZ, PT ;  /* 0x000000ff0000720c */ /* 0x002fda0003f05270 */
[----:B------:R-:W-:Y:S05]  /*00e0*/  @P0 BRA `(.L_x_1) ;  /* 0x00000000007c0947 */ /* 0x000fea0003800000 */
[----:B------:R-:W-:-:S13]  /*00f0*/  ELECT P0, URZ, PT ;  /* 0x0000000000ff782f */ /* 0x000fda0003800000 */
[----:B------:R-:W-:Y:S05]  /*0100*/  @!P0 BRA `(.L_x_2) ;  /* 0x0000000000848947 */ /* 0x000fea0003800000 */
[----:B------:R-:W-:Y:S01]  /*0110*/  UMOV UR5, 0x2 ;  /* 0x0000000200057882 */ /* 0x000fe20000000000 */
[----:B------:R-:W-:Y:S02]  /*0120*/  IMAD.MOV.U32 R4, RZ, RZ, 0x1 ;  /* 0x00000001ff047424 */ /* 0x000fe400078e00ff */
[----:B------:R-:W-:Y:S02]  /*0130*/  IMAD.MOV.U32 R5, RZ, RZ, 0x3 ;  /* 0x00000003ff057424 */ /* 0x000fe400078e00ff */
[----:B------:R-:W-:Y:S04]  /*0140*/  DEPBAR.LE SB1, 0x36 ;  /* 0x00009d800000791a */ /* 0x000fe80000000000 */
[----:B------:R-:W1:Y:S02]  /*0150*/  UTCATOMSWS.FIND_AND_SET.ALIGN UP1, UR5, UR5 ;  /* 0x00000005000575e3 */ /* 0x000e640008020800 */
[----:B-1----:R-:W-:-:S04]  /*0160*/  PLOP3.LUT P0, PT, PT, PT, UP1, 0x80, 0x8 ;  /* 0x000000000008781c */ /* 0x002fc80003f0f018 */
[----:B------:R-:W-:-:S04]  /*0170*/  SEL R0, RZ, 0xffffffff, !P0 ;  /* 0xffffffffff007807 */ /* 0x000fc80004000000 */
[----:B------:R-:W-:Y:S01]  /*0180*/  ISETP.NE.AND P0, PT, R0, RZ, PT ;  /* 0x000000ff0000720c */ /* 0x000fe20003f05270 */
[----:B------:R-:W-:-:S12]  /*0190*/  IMAD.U32 R0, RZ, RZ, UR5 ;  /* 0x00000005ff007e24 */ /* 0x000fd8000f8e00ff */
[----:B------:R-:W-:Y:S05]  /*01a0*/  @P0 BRA `(.L_x_3) ;  /* 0x0000000000240947 */ /* 0x000fea0003800000 */
.L_x_4:
[----:B------:R-:W-:Y:S05]  /*01b0*/  NANOSLEEP 0x64 ;  /* 0x000000640000795d */ /* 0x000fea0003800000 */
[----:B------:R-:W-:-:S05]  /*01c0*/  UMOV UR5, 0x2 ;  /* 0x0000000200057882 */ /* 0x000fca0000000000 */
[----:B------:R-:W-:Y:S04]  /*01d0*/  DEPBAR.LE SB1, 0x36 ;  /* 0x00009d800000791a */ /* 0x000fe80000000000 */
[----:B------:R-:W1:Y:S02]  /*01e0*/  UTCATOMSWS.FIND_AND_SET.ALIGN UP1, UR5, UR5 ;  /* 0x00000005000575e3 */ /* 0x000e640008020800 */
[----:B-1----:R-:W-:-:S04]  /*01f0*/  PLOP3.LUT P0, PT, PT, PT, UP1, 0x80, 0x8 ;  /* 0x000000000008781c */ /* 0x002fc80003f0f018 */
[----:B------:R-:W-:-:S04]  /*0200*/  SEL R0, RZ, 0xffffffff, !P0 ;  /* 0xffffffffff007807 */ /* 0x000fc80004000000 */
[----:B------:R-:W-:Y:S01]  /*0210*/  ISETP.NE.AND P0, PT, R0, RZ, PT ;  /* 0x000000ff0000720c */ /* 0x000fe20003f05270 */
[----:B------:R-:W-:-:S12]  /*0220*/  IMAD.U32 R0, RZ, RZ, UR5 ;  /* 0x00000005ff007e24 */ /* 0x000fd8000f8e00ff */
[----:B------:R-:W-:Y:S05]  /*0230*/  @!P0 BRA `(.L_x_4) ;  /* 0xfffffffc00dc8947 */ /* 0x000fea000383ffff */
.L_x_3:
[C---:B------:R-:W-:Y:S01]  /*0240*/  VIADD R3, R0.reuse, 0x10 ;  /* 0x0000001000037836 */ /* 0x040fe20000000000 */
[----:B------:R-:W-:Y:S01]  /*0250*/  UMOV UR5, 0x50 ;  /* 0x0000005000057882 */ /* 0x000fe20000000000 */
[----:B------:R-:W-:Y:S01]  /*0260*/  SHF.L.U32 R2, R5, R0, RZ ;  /* 0x0000000005027219 */ /* 0x000fe200000006ff */
[----:B------:R-:W-:Y:S01]  /*0270*/  ULEA UR5, UR6, UR5, 0x18 ;  /* 0x0000000506057291 */ /* 0x000fe2000f8ec0ff */
[----:B------:R-:W-:Y:S01]  /*0280*/  IMAD.SHL.U32 R0, R0, 0x20, RZ ;  /* 0x0000002000007824 */ /* 0x000fe200078e00ff */
[----:B------:R-:W-:-:S04]  /*0290*/  SHF.L.U32 R3, R4, R3, RZ ;  /* 0x0000000304037219 */ /* 0x000fc800000006ff */
[----:B------:R-:W-:-:S05]  /*02a0*/  LOP3.LUT R2, R3, R2, RZ, 0xfc, !PT ;  /* 0x0000000203027212 */ /* 0x000fca00078efcff */
[----:B------:R1:W-:Y:S04]  /*02b0*/  ATOMS.OR RZ, [UR5], R2 ;  /* 0x00000002ffff798c */ /* 0x0003e8000b000005 */
[----:B------:R1:W-:Y:S01]  /*02c0*/  STS [UR4], R0 ;  /* 0x00000000ff007988 */ /* 0x0003e20008000804 */
[----:B------:R-:W-:Y:S05]  /*02d0*/  BRA `(.L_x_2) ;  /* 0x0000000000107947 */ /* 0x000fea0003800000 */
.L_x_1:
[----:B------:R-:W-:Y:S01]  /*02e0*/  IMAD.MOV.U32 R0, RZ, RZ, -0x1 ;  /* 0xffffffffff007424 */ /* 0x000fe200078e00ff */
[----:B------:R-:W-:-:S04]  /*02f0*/  MOV R2, 0x320 ;  /* 0x0000032000027802 */ /* 0x000fc80000000f00 */
[----:B------:R1:W-:Y:S03]  /*0300*/  STS [UR4], R0 ;  /* 0x00000000ff007988 */ /* 0x0003e60008000804 */
[----:B-1----:R-:W-:Y:S05]  /*0310*/  CALL.REL.NOINC `($__internal_1_$__cuda_sm10x_tcgen05_guardrail_trap_phase_invalid_during_alloc) ;  /* 0x000000d0008c7944 */ /* 0x002fea0003c00000 */
.L_x_2:
[----:B------:R-:W-:Y:S05]  /*0320*/  WARPSYNC.ALL ;  /* 0x0000000000007948 */ /* 0x000fea0003800000 */
[----:B------:R-:W-:Y:S01]  /*0330*/  NOP ;  /* 0x0000000000007918 */ /* 0x000fe20000000000 */
.L_x_0:
[----:B------:R-:W2:Y:S01]  /*0340*/  LDC.64 R42, c[0x0][0x398] ;  /* 0x0000e600ff2a7b82 */ /* 0x000ea20000000a00 */
[----:B------:R-:W3:Y:S01]  /*0350*/  S2R R7, SR_CTAID.X ;  /* 0x0000000000077919 */ /* 0x000ee20000002500 */
[----:B------:R-:W-:Y:S01]  /*0360*/  UMOV UR12, 0x400 ;  /* 0x00000400000c7882 */ /* 0x000fe20000000000 */
[----:B------:R-:W4:Y:S01]  /*0370*/  LDCU UR5, c[0x0][0x3a4] ;  /* 0x00007480ff0577ac */ /* 0x000f220008000800 */
[----:B------:R-:W5:Y:S01]  /*0380*/  S2R R149, SR_TID.X ;  /* 0x0000000000957919 */ /* 0x000f620000002100 */
[----:B------:R-:W1:Y:S03]  /*0390*/  LDCU.128 UR16, c[0x0][0x380] ;  /* 0x00007000ff1077ac */ /* 0x000e660008000c00 */
[----:B------:R-:W1:Y:S08]  /*03a0*/  S2UR UR4, SR_CgaCtaId ;  /* 0x00000000000479c3 */ /* 0x000e700000008800 */
[----:B------:R-:W4:Y:S01]  /*03b0*/  LDC R191, c[0x0][0x3a0] ;  /* 0x0000e800ffbf7b82 */ /* 0x000f220000000800 */
[----:B-12---:R-:W-:Y:S01]  /*03c0*/  VIADD R0, R43, 0x3f ;  /* 0x0000003f2b007836 */ /* 0x006fe20000000000 */
[----:B------:R-:W-:-:S04]  /*03d0*/  IABS R61, R42 ;  /* 0x0000002a003d7213 */ /* 0x000fc80000000000 */
[----:B------:R-:W-:Y:S01]  /*03e0*/  SHF.R.S32.HI R3, RZ, 0x1f, R0 ;  /* 0x0000001fff037819 */ /* 0x000fe20000011400 */
[----:B------:R-:W-:-:S03]  /*03f0*/  ULEA UR12, UR4, UR12, 0x18 ;  /* 0x0000000c040c7291 */ /* 0x000fc6000f8ec0ff */
[----:B------:R-:W-:Y:S02]  /*0400*/  LEA.HI R3, R3, R0, RZ, 0x6 ;  /* 0x0000000003037211 */ /* 0x000fe400078f30ff */
[----:B---3--:R-:W-:Y:S02]  /*0410*/  IABS R10, R7 ;  /* 0x00000007000a7213 */ /* 0x008fe40000000000 */
[----:B------:R-:W-:Y:S02]  /*0420*/  SHF.R.S32.HI R3, RZ, 0x6, R3 ;  /* 0x00000006ff037819 */ /* 0x000fe40000011403 */
[----:B-----5:R-:W-:Y:S01]  /*0430*/  SHF.R.U32.HI R12, RZ, 0x6, R149 ;  /* 0x00000006ff0c7819 */ /* 0x020fe20000011695 */
[----:B----4-:R-:W-:Y:S01]  /*0440*/  VIADD R76, R191, 0x3f ;  /* 0x0000003fbf4c7836 */ /* 0x010fe20000000000 */
[----:B------:R-:W-:Y:S01]  /*0450*/  LOP3.LUT R77, R149, 0x3f, RZ, 0xc0, !PT ;  /* 0x0000003f954d7812 */ /* 0x000fe200078ec0ff */
[----:B------:R-:W-:Y:S01]  /*0460*/  IMAD.SHL.U32 R4, R3, 0x8, RZ ;  /* 0x0000000803047824 */ /* 0x000fe200078e00ff */
[----:B------:R-:W-:-:S04]  /*0470*/  SGXT.U32 R12, R12, 0x1 ;  /* 0x000000010c0c781a */ /* 0x000fc80000000000 */
[-C--:B------:R-:W-:Y:S02]  /*0480*/  IABS R5, R4.reuse ;  /* 0x0000000400057213 */ /* 0x080fe40000000000 */
[----:B------:R-:W-:Y:S02]  /*0490*/  IABS R11, R4 ;  /* 0x00000004000b7213 */ /* 0x000fe40000000000 */
[----:B------:R-:W1:Y:S01]  /*04a0*/  I2F.RP R0, R5 ;  /* 0x0000000500007306 */ /* 0x000e620000209400 */
[C---:B------:R-:W-:Y:S02]  /*04b0*/  LOP3.LUT R215, R12.reuse, 0x22, RZ, 0xfc, !PT ;  /* 0x000000220cd77812 */ /* 0x040fe400078efcff */
[C---:B------:R-:W-:Y:S02]  /*04c0*/  LOP3.LUT R216, R12.reuse, 0x20, RZ, 0xfc, !PT ;  /* 0x000000200cd87812 */ /* 0x040fe400078efcff */
[C---:B------:R-:W-:Y:S02]  /*04d0*/  LOP3.LUT R217, R12.reuse, 0x2, RZ, 0xfc, !PT ;  /* 0x000000020cd97812 */ /* 0x040fe400078efcff */
[----:B------:R-:W-:-:S02]  /*04e0*/  LOP3.LUT R214, R12, 0x4, RZ, 0xfc, !PT ;  /* 0x000000040cd67812 */ /* 0x000fc400078efcff */
[C---:B------:R-:W-:Y:S02]  /*04f0*/  LOP3.LUT R211, R12.reuse, 0x26, RZ, 0xfc, !PT ;  /* 0x000000260cd37812 */ /* 0x040fe400078efcff */
[C---:B------:R-:W-:Y:S02]  /*0500*/  LOP3.LUT R213, R12.reuse, 0x6, RZ, 0xfc, !PT ;  /* 0x000000060cd57812 */ /* 0x040fe400078efcff */
[C---:B------:R-:W-:Y:S01]  /*0510*/  LOP3.LUT R212, R12.reuse, 0x24, RZ, 0xfc, !PT ;  /* 0x000000240cd47812 */ /* 0x040fe200078efcff */
[----:B-1----:R-:W1:Y:S01]  /*0520*/  MUFU.RCP R0, R0 ;  /* 0x0000000000007308 */ /* 0x002e620000001000 */
[C---:B------:R-:W-:Y:S02]  /*0530*/  LOP3.LUT R208, R12.reuse, 0x28, RZ, 0xfc, !PT ;  /* 0x000000280cd07812 */ /* 0x040fe400078efcff */
[C---:B------:R-:W-:Y:S02]  /*0540*/  LOP3.LUT R210, R12.reuse, 0x8, RZ, 0xfc, !PT ;  /* 0x000000080cd27812 */ /* 0x040fe400078efcff */
[----:B------:R-:W-:-:S02]  /*0550*/  LOP3.LUT R209, R12, 0xa, RZ, 0xfc, !PT ;  /* 0x0000000a0cd17812 */ /* 0x000fc400078efcff */
[C---:B------:R-:W-:Y:S02]  /*0560*/  LOP3.LUT R189, R12.reuse, 0xe, RZ, 0xfc, !PT ;  /* 0x0000000e0cbd7812 */ /* 0x040fe400078efcff */
[C---:B------:R-:W-:Y:S02]  /*0570*/  LOP3.LUT R198, R12.reuse, 0x2a, RZ, 0xfc, !PT ;  /* 0x0000002a0cc67812 */ /* 0x040fe400078efcff */
[C---:B------:R-:W-:Y:S02]  /*0580*/  LOP3.LUT R199, R12.reuse, 0xc, RZ, 0xfc, !PT ;  /* 0x0000000c0cc77812 */ /* 0x040fe400078efcff */
[C---:B------:R-:W-:Y:S02]  /*0590*/  LOP3.LUT R186, R12.reuse, 0x10, RZ, 0xfc, !PT ;  /* 0x000000100cba7812 */ /* 0x040fe400078efcff */
[----:B------:R-:W-:Y:S01]  /*05a0*/  LOP3.LUT R188, R12, 0x2c, RZ, 0xfc, !PT ;  /* 0x0000002c0cbc7812 */ /* 0x000fe200078efcff */
[----:B-1----:R-:W-:Y:S01]  /*05b0*/  VIADD R2, R0, 0xffffffe ;  /* 0x0ffffffe00027836 */ /* 0x002fe20000000000 */
[C---:B------:R-:W-:Y:S01]  /*05c0*/  LOP3.LUT R187, R12.reuse, 0x2e, RZ, 0xfc, !PT ;  /* 0x0000002e0cbb7812 */ /* 0x040fe200078efcff */
[----:B------:R-:W-:Y:S01]  /*05d0*/  IMAD.MOV R0, RZ, RZ, -R11 ;  /* 0x000000ffff007224 */ /* 0x000fe200078e0a0b */
[C---:B------:R-:W-:Y:S01]  /*05e0*/  LOP3.LUT R179, R12.reuse, 0x32, RZ, 0xfc, !PT ;  /* 0x000000320cb37812 */ /* 0x040fe200078efcff */
[----:B------:R1:W2:Y:S01]  /*05f0*/  F2I.FTZ.U32.TRUNC.NTZ R3, R2 ;  /* 0x0000000200037305 */ /* 0x0002a2000021f000 */
[----:B------:R-:W-:-:S02]  /*0600*/  LOP3.LUT R181, R12, 0x12, RZ, 0xfc, !PT ;  /* 0x000000120cb57812 */ /* 0x000fc400078efcff */
[C---:B------:R-:W-:Y:S02]  /*0610*/  LOP3.LUT R180, R12.reuse, 0x30, RZ, 0xfc, !PT ;  /* 0x000000300cb47812 */ /* 0x040fe400078efcff */
[C---:B------:R-:W-:Y:S02]  /*0620*/  LOP3.LUT R172, R12.reuse, 0x34, RZ, 0xfc, !PT ;  /* 0x000000340cac7812 */ /* 0x040fe400078efcff */
[C---:B------:R-:W-:Y:S01]  /*0630*/  LOP3.LUT R178, R12.reuse, 0x14, RZ, 0xfc, !PT ;  /* 0x000000140cb27812 */ /* 0x040fe200078efcff */
[----:B-1----:R-:W-:Y:S01]  /*0640*/  IMAD.MOV.U32 R2, RZ, RZ, RZ ;  /* 0x000000ffff027224 */ /* 0x002fe200078e00ff */
[C---:B------:R-:W-:Y:S02]  /*0650*/  LOP3.LUT R173, R12.reuse, 0x16, RZ, 0xfc, !PT ;  /* 0x000000160cad7812 */ /* 0x040fe400078efcff */
[C---:B------:R-:W-:Y:S02]  /*0660*/  LOP3.LUT R157, R12.reuse, 0x1a, RZ, 0xfc, !PT ;  /* 0x0000001a0c9d7812 */ /* 0x040fe400078efcff */
[C---:B------:R-:W-:Y:S01]  /*0670*/  LOP3.LUT R171, R12.reuse, 0x36, RZ, 0xfc, !PT ;  /* 0x000000360cab7812 */ /* 0x040fe200078efcff */
[----:B--2---:R-:W-:Y:S01]  /*0680*/  IMAD.MOV R6, RZ, RZ, -R3 ;  /* 0x000000ffff067224 */ /* 0x004fe200078e0a03 */
[----:B------:R-:W-:-:S02]  /*0690*/  LOP3.LUT R170, R12, 0x18, RZ, 0xfc, !PT ;  /* 0x000000180caa7812 */ /* 0x000fc400078efcff */
[----:B------:R-:W-:Y:S01]  /*06a0*/  LOP3.LUT R154, R12, 0x1c, RZ, 0xfc, !PT ;  /* 0x0000001c0c9a7812 */ /* 0x000fe200078efcff */
[----:B------:R-:W-:Y:S01]  /*06b0*/  IMAD R9, R6, R5, RZ ;  /* 0x0000000506097224 */ /* 0x000fe200078e02ff */
[C---:B------:R-:W-:Y:S01]  /*06c0*/  LOP3.LUT R156, R12.reuse, 0x38, RZ, 0xfc, !PT ;  /* 0x000000380c9c7812 */ /* 0x040fe200078efcff */
[----:B------:R-:W-:Y:S01]  /*06d0*/  IMAD.MOV.U32 R6, RZ, RZ, R10 ;  /* 0x000000ffff067224 */ /* 0x000fe200078e000a */
[C---:B------:R-:W-:Y:S01]  /*06e0*/  LOP3.LUT R155, R12.reuse, 0x3a, RZ, 0xfc, !PT ;  /* 0x0000003a0c9b7812 */ /* 0x040fe200078efcff */
[----:B------:R-:W-:Y:S01]  /*06f0*/  IMAD.HI.U32 R3, R3, R9, R2 ;  /* 0x0000000903037227 */ /* 0x000fe200078e0002 */
[C---:B------:R-:W-:Y:S02]  /*0700*/  LOP3.LUT R82, R12.reuse, 0x3e, RZ, 0xfc, !PT ;  /* 0x0000003e0c527812 */ /* 0x040fe400078efcff */
[C---:B------:R-:W-:Y:S02]  /*0710*/  LOP3.LUT R148, R12.reuse, 0x1e, RZ, 0xfc, !PT ;  /* 0x0000001e0c947812 */ /* 0x040fe400078efcff */
[----:B------:R-:W-:Y:S01]  /*0720*/  LOP3.LUT R83, R12, 0x3c, RZ, 0xfc, !PT ;  /* 0x0000003c0c537812 */ /* 0x000fe200078efcff */
[----:B------:R-:W-:-:S04]  /*0730*/  IMAD.HI.U32 R3, R3, R6, RZ ;  /* 0x0000000603037227 */ /* 0x000fc800078e00ff */
[----:B------:R-:W-:Y:S01]  /*0740*/  IMAD R0, R3, R0, R6 ;  /* 0x0000000003007224 */ /* 0x000fe200078e0206 */
[----:B------:R-:W-:Y:S04]  /*0750*/  BAR.SYNC.DEFER_BLOCKING 0x0 ;  /* 0x0000000000007b1d */ /* 0x000fe80000010000 */
[----:B------:R-:W-:-:S13]  /*0760*/  ISETP.GT.U32.AND P1, PT, R5, R0, PT ;  /* 0x000000000500720c */ /* 0x000fda0003f24070 */
[----:B------:R-:W-:Y:S02]  /*0770*/  @!P1 IMAD.IADD R0, R0, 0x1, -R5 ;  /* 0x0000000100009824 */ /* 0x000fe400078e0a05 */
[----:B------:R-:W-:Y:S01]  /*0780*/  @!P1 VIADD R3, R3, 0x1 ;  /* 0x0000000103039836 */ /* 0x000fe20000000000 */
[----:B------:R-:W-:Y:S02]  /*0790*/  ISETP.NE.AND P1, PT, R4, RZ, PT ;  /* 0x000000ff0400720c */ /* 0x000fe40003f25270 */
[----:B------:R-:W-:Y:S02]  /*07a0*/  ISETP.GE.U32.AND P0, PT, R0, R5, PT ;  /* 0x000000050000720c */ /* 0x000fe40003f06070 */
[----:B------:R-:W-:-:S04]  /*07b0*/  LOP3.LUT R0, R7, R4, RZ, 0x3c, !PT ;  /* 0x0000000407007212 */ /* 0x000fc800078e3cff */
[----:B------:R-:W-:Y:S01]  /*07c0*/  ISETP.GE.AND P2, PT, R0, RZ, PT ;  /* 0x000000ff0000720c */ /* 0x000fe20003f46270 */
[----:B------:R-:W-:-:S06]  /*07d0*/  VIADD R0, R42, 0x3f ;  /* 0x0000003f2a007836 */ /* 0x000fcc0000000000 */
[----:B------:R-:W-:-:S04]  /*07e0*/  @P0 VIADD R3, R3, 0x1 ;  /* 0x0000000103030836 */ /* 0x000fc80000000000 */
[----:B------:R-:W-:Y:S01]  /*07f0*/  IMAD.MOV.U32 R2, RZ, RZ, R3 ;  /* 0x000000ffff027224 */ /* 0x000fe200078e0003 */
[----:B------:R-:W-:-:S03]  /*0800*/  SHF.R.S32.HI R3, RZ, 0x1f, R0 ;  /* 0x0000001fff037819 */ /* 0x000fc60000011400 */
[----:B------:R-:W-:Y:S01]  /*0810*/  @!P2 IMAD.MOV R2, RZ, RZ, -R2 ;  /* 0x000000ffff02a224 */ /* 0x000fe200078e0a02 */
[----:B------:R-:W-:Y:S02]  /*0820*/  @!P1 LOP3.LUT R2, RZ, R4, RZ, 0x33, !PT ;  /* 0x00000004ff029212 */ /* 0x000fe400078e33ff */
[----:B------:R-:W-:Y:S02]  /*0830*/  LEA.HI R3, R3, R0, RZ, 0x6 ;  /* 0x0000000003037211 */ /* 0x000fe400078f30ff */
[----:B------:R-:W-:Y:S01]  /*0840*/  IABS R0, R43 ;  /* 0x0000002b00007213 */ /* 0x000fe20000000000 */
[----:B------:R-:W-:Y:S02]  /*0850*/  IMAD.SHL.U32 R16, R2, 0x8, RZ ;  /* 0x0000000802107824 */ /* 0x000fe400078e00ff */
[----:B------:R-:W-:-:S03]  /*0860*/  IMAD.MOV R2, RZ, RZ, -R2 ;  /* 0x000000ffff027224 */ /* 0x000fc600078e0a02 */
[----:B------:R-:W-:Y:S01]  /*0870*/  LEA.HI.SX32 R3, R3, -R16, 0x1a ;  /* 0x8000001003037211 */ /* 0x000fe200078fd2ff */
[----:B------:R-:W-:Y:S02]  /*0880*/  IMAD R18, R4, R2, R7 ;  /* 0x0000000204127224 */ /* 0x000fe400078e0207 */
[----:B------:R-:W-:Y:S01]  /*0890*/  IMAD.MOV.U32 R2, RZ, RZ, RZ ;  /* 0x000000ffff027224 */ /* 0x000fe200078e00ff */
[----:B------:R-:W-:Y:S01]  /*08a0*/  VIMNMX R9, PT, PT, R3, 0x8, PT ;  /* 0x0000000803097848 */ /* 0x000fe20003fe0100 */
[----:B------:R-:W1:Y:S01]  /*08b0*/  I2F.RP R7, R0 ;  /* 0x0000000000077306 */ /* 0x000e620000209400 */
[----:B------:R-:W-:Y:S02]  /*08c0*/  IABS R4, R18 ;  /* 0x0000001200047213 */ /* 0x000fe40000000000 */
[-C--:B------:R-:W-:Y:S02]  /*08d0*/  IABS R10, R9.reuse ;  /* 0x00000009000a7213 */ /* 0x080fe40000000000 */
[----:B------:R-:W-:-:S03]  /*08e0*/  IABS R6, R9 ;  /* 0x0000000900067213 */ /* 0x000fc60000000000 */
[----:B------:R-:W2:Y:S08]  /*08f0*/  I2F.RP R5, R10 ;  /* 0x0000000a00057306 */ /* 0x000eb00000209400 */
[----:B-1----:R-:W-:Y:S08]  /*0900*/  MUFU.RCP R7, R7 ;  /* 0x0000000700077308 */ /* 0x002ff00000001000 */
[----:B--2---:R-:W1:Y:S02]  /*0910*/  MUFU.RCP R5, R5 ;  /* 0x0000000500057308 */ /* 0x004e640000001000 */
[----:B-1----:R-:W-:-:S06]  /*0920*/  VIADD R3, R5, 0xffffffe ;  /* 0x0ffffffe05037836 */ /* 0x002fcc0000000000 */
[----:B------:R-:W1:Y:S02]  /*0930*/  F2I.FTZ.U32.TRUNC.NTZ R3, R3 ;  /* 0x0000000300037305 */ /* 0x000e64000021f000 */
[----:B-1----:R-:W-:-:S04]  /*0940*/  IMAD.MOV R11, RZ, RZ, -R3 ;  /* 0x000000ffff0b7224 */ /* 0x002fc800078e0a03 */
[----:B------:R-:W-:-:S04]  /*0950*/  IMAD R5, R11, R10, RZ ;  /* 0x0000000a0b057224 */ /* 0x000fc800078e02ff */
[----:B------:R-:W-:-:S04]  /*0960*/  IMAD.HI.U32 R2, R3, R5, R2 ;  /* 0x0000000503027227 */ /* 0x000fc800078e0002 */
[----:B------:R-:W-:Y:S02]  /*0970*/  IMAD.MOV.U32 R3, RZ, RZ, R4 ;  /* 0x000000ffff037224 */ /* 0x000fe400078e0004 */
[----:B------:R-:W-:Y:S02]  /*0980*/  IMAD.MOV R4, RZ, RZ, -R6 ;  /* 0x000000ffff047224 */ /* 0x000fe400078e0a06 */
[----:B------:R-:W-:Y:S01]  /*0990*/  IMAD.HI.U32 R2, R2, R3, RZ ;  /* 0x0000000302027227 */ /* 0x000fe200078e00ff */
[----:B------:R-:W1:Y:S03]  /*09a0*/  I2F.RP R6, R61 ;  /* 0x0000003d00067306 */ /* 0x000e660000209400 */
[----:B------:R-:W-:Y:S02]  /*09b0*/  IMAD R3, R2, R4, R3 ;  /* 0x0000000402037224 */ /* 0x000fe400078e0203 */
[----:B------:R-:W-:-:S03]  /*09c0*/  VIADD R4, R7, 0xffffffe ;  /* 0x0ffffffe07047836 */ /* 0x000fc60000000000 */
[----:B------:R-:W-:Y:S01]  /*09d0*/  ISETP.GT.U32.AND P1, PT, R10, R3, PT ;  /* 0x000000030a00720c */ /* 0x000fe20003f24070 */
[----:B------:R2:W3:Y:S08]  /*09e0*/  F2I.FTZ.U32.TRUNC.NTZ R5, R4 ;  /* 0x0000000400057305 */ /* 0x0004f0000021f000 */
[----:B-1----:R-:W1:Y:S01]  /*09f0*/  MUFU.RCP R6, R6 ;  /* 0x0000000600067308 */ /* 0x002e620000001000 */
[----:B--2---:R-:W-:-:S03]  /*0a00*/  IMAD.MOV.U32 R4, RZ, RZ, RZ ;  /* 0x000000ffff047224 */ /* 0x004fc600078e00ff */
[----:B------:R-:W-:Y:S02]  /*0a10*/  @!P1 IMAD.IADD R3, R3, 0x1, -R10 ;  /* 0x0000000103039824 */ /* 0x000fe400078e0a0a */
[----:B------:R-:W-:Y:S01]  /*0a20*/  @!P1 VIADD R2, R2, 0x1 ;  /* 0x0000000102029836 */ /* 0x000fe20000000000 */
[----:B------:R-:W-:Y:S01]  /*0a30*/  ISETP.NE.AND P1, PT, R9, RZ, PT ;  /* 0x000000ff0900720c */ /* 0x000fe20003f25270 */
[----:B---3--:R-:W-:Y:S01]  /*0a40*/  IMAD.MOV R7, RZ, RZ, -R5 ;  /* 0x000000ffff077224 */ /* 0x008fe200078e0a05 */
[----:B------:R-:W-:Y:S02]  /*0a50*/  ISETP.GE.U32.AND P0, PT, R3, R10, PT ;  /* 0x0000000a0300720c */ /* 0x000fe40003f06070 */
[----:B------:R-:W-:Y:S01]  /*0a60*/  LOP3.LUT R3, R18, R9, RZ, 0x3c, !PT ;  /* 0x0000000912037212 */ /* 0x000fe200078e3cff */
[----:B------:R-:W-:-:S03]  /*0a70*/  IMAD R7, R7, R0, RZ ;  /* 0x0000000007077224 */ /* 0x000fc600078e02ff */
[----:B------:R-:W-:Y:S01]  /*0a80*/  ISETP.GE.AND P2, PT, R3, RZ, PT ;  /* 0x000000ff0300720c */ /* 0x000fe20003f46270 */
[----:B------:R-:W-:-:S04]  /*0a90*/  IMAD.HI.U32 R5, R5, R7, R4 ;  /* 0x0000000705057227 */ /* 0x000fc800078e0004 */
[----:B-1----:R-:W-:Y:S02]  /*0aa0*/  VIADD R6, R6, 0xffffffe ;  /* 0x0ffffffe06067836 */ /* 0x002fe40000000000 */
[----:B------:R-:W-:Y:S02]  /*0ab0*/  @P0 VIADD R2, R2, 0x1 ;  /* 0x0000000102020836 */ /* 0x000fe40000000000 */
[----:B------:R-:W1:Y:S04]  /*0ac0*/  F2I.FTZ.U32.TRUNC.NTZ R3, R6 ;  /* 0x0000000600037305 */ /* 0x000e68000021f000 */
[----:B------:R-:W-:Y:S01]  /*0ad0*/  @!P2 IMAD.MOV R2, RZ, RZ, -R2 ;  /* 0x000000ffff02a224 */ /* 0x000fe200078e0a02 */
[----:B------:R-:W-:-:S05]  /*0ae0*/  @!P1 LOP3.LUT R2, RZ, R9, RZ, 0x33, !PT ;  /* 0x00000009ff029212 */ /* 0x000fca00078e33ff */
[----:B------:R-:W-:Y:S02]  /*0af0*/  IMAD.SHL.U32 R193, R2, 0x40, RZ ;  /* 0x0000004002c17824 */ /* 0x000fe400078e00ff */
[----:B------:R-:W-:-:S03]  /*0b00*/  IMAD.MOV R4, RZ, RZ, -R2 ;  /* 0x000000ffff047224 */ /* 0x000fc600078e0a02 */
[C---:B------:R-:W-:Y:S01]  /*0b10*/  LOP3.LUT R58, R193.reuse, R12, RZ, 0xfc, !PT ;  /* 0x0000000cc13a7212 */ /* 0x040fe200078efcff */
[--C-:B-1----:R-:W-:Y:S01]  /*0b20*/  IMAD.MOV R2, RZ, RZ, -R3.reuse ;  /* 0x000000ffff027224 */ /* 0x102fe200078e0a03 */
[----:B------:R-:W-:Y:S01]  /*0b30*/  LOP3.LUT R50, R193, 0x8, R12, 0xfe, !PT ;  /* 0x00000008c1327812 */ /* 0x000fe200078efe0c */
[----:B------:R-:W-:Y:S01]  /*0b40*/  IMAD R4, R9, R4, R18 ;  /* 0x0000000409047224 */ /* 0x000fe200078e0212 */
[----:B------:R-:W-:Y:S01]  /*0b50*/  IABS R10, R58 ;  /* 0x0000003a000a7213 */ /* 0x000fe20000000000 */
[----:B------:R-:W-:Y:S01]  /*0b60*/  IMAD.MOV.U32 R18, RZ, RZ, R2 ;  /* 0x000000ffff127224 */ /* 0x000fe200078e0002 */
[C-C-:B------:R-:W-:Y:S01]  /*0b70*/  LOP3.LUT R46, R193.reuse, 0xc, R12.reuse, 0xfe, !PT ;  /* 0x0000000cc12e7812 */ /* 0x140fe200078efe0c */
[----:B------:R-:W-:Y:S01]  /*0b80*/  IMAD.MOV.U32 R2, RZ, RZ, RZ ;  /* 0x000000ffff027224 */ /* 0x000fe200078e00ff */
[--C-:B------:R-:W-:Y:S01]  /*0b90*/  LOP3.LUT R34, R193, 0x16, R12.reuse, 0xfe, !PT ;  /* 0x00000016c1227812 */ /* 0x100fe200078efe0c */
[----:B------:R-:W-:Y:S01]  /*0ba0*/  IMAD.HI.U32 R6, R5, R10, RZ ;  /* 0x0000000a05067227 */ /* 0x000fe200078e00ff */
[----:B------:R-:W-:Y:S01]  /*0bb0*/  IABS R20, R46 ;  /* 0x0000002e00147213 */ /* 0x000fe20000000000 */
[----:B------:R-:W-:Y:S01]  /*0bc0*/  STL [R1+0x44], R58 ;  /* 0x0000443a01007387 */ /* 0x000fe20000100800 */
[----:B------:R-:W-:Y:S01]  /*0bd0*/  LOP3.LUT R56, R193, 0x2, R12, 0xfe, !PT ;  /* 0x00000002c1387812 */ /* 0x000fe200078efe0c */
[----:B------:R-:W-:Y:S01]  /*0be0*/  IMAD R11, R18, R61, RZ ;  /* 0x0000003d120b7224 */ /* 0x000fe200078e02ff */
[----:B------:R-:W-:Y:S01]  /*0bf0*/  IABS R27, R34 ;  /* 0x00000022001b7213 */ /* 0x000fe20000000000 */
[----:B------:R-:W-:Y:S01]  /*0c00*/  IMAD.IADD R4, R16, 0x1, R4 ;  /* 0x0000000110047824 */ /* 0x000fe200078e0204 */
[----:B------:R-:W-:Y:S01]  /*0c10*/  IABS R16, R50 ;  /* 0x0000003200107213 */ /* 0x000fe20000000000 */
[----:B------:R-:W-:Y:S01]  /*0c20*/  IMAD.MOV R13, RZ, RZ, -R6 ;  /* 0x000000ffff0d7224 */ /* 0x000fe200078e0a06 */
[----:B------:R-:W-:Y:S01]  /*0c30*/  IABS R14, R56 ;  /* 0x00000038000e7213 */ /* 0x000fe20000000000 */
[----:B------:R-:W-:Y:S01]  /*0c40*/  IMAD.HI.U32 R2, R3, R11, R2 ;  /* 0x0000000b03027227 */ /* 0x000fe200078e0002 */
[C-C-:B------:R-:W-:Y:S01]  /*0c50*/  LOP3.LUT R24, R193.reuse, 0x20, R12.reuse, 0xfe, !PT ;  /* 0x00000020c1187812 */ /* 0x140fe200078efe0c */
[----:B------:R-:W-:Y:S01]  /*0c60*/  STL [R1+0x40], R56 ;  /* 0x0000403801007387 */ /* 0x000fe20000100800 */
[----:B------:R-:W-:Y:S01]  /*0c70*/  LOP3.LUT R44, R193, 0xe, R12, 0xfe, !PT ;  /* 0x0000000ec12c7812 */ /* 0x000fe200078efe0c */
[----:B------:R-:W-:Y:S01]  /*0c80*/  IMAD R3, R0, R13, R10 ;  /* 0x0000000d00037224 */ /* 0x000fe200078e020a */
[----:B------:R-:W-:Y:S01]  /*0c90*/  IABS R37, R24 ;  /* 0x0000001800257213 */ /* 0x000fe20000000000 */
[----:B------:R-:W-:Y:S01]  /*0ca0*/  IMAD.HI.U32 R10, R5, R16, RZ ;  /* 0x00000010050a7227 */ /* 0x000fe200078e00ff */
[----:B------:R-:W-:-:S02]  /*0cb0*/  IABS R22, R44 ;  /* 0x0000002c00167213 */ /* 0x000fc40000000000 */
[--C-:B------:R-:W-:Y:S01]  /*0cc0*/  LOP3.LUT R36, R193, 0x14, R12.reuse, 0xfe, !PT ;  /* 0x00000014c1247812 */ /* 0x100fe200078efe0c */
[----:B------:R-:W-:Y:S01]  /*0cd0*/  IMAD.HI.U32 R13, R5, R20, RZ ;  /* 0x00000014050d7227 */ /* 0x000fe200078e00ff */
[C---:B------:R-:W-:Y:S02]  /*0ce0*/  LOP3.LUT R204, R193.reuse, 0x2a, R12, 0xfe, !PT ;  /* 0x0000002ac1cc7812 */ /* 0x040fe400078efe0c */
[----:B------:R-:W-:Y:S01]  /*0cf0*/  IABS R25, R36 ;  /* 0x0000002400197213 */ /* 0x000fe20000000000 */
[----:B------:R-:W-:Y:S01]  /*0d00*/  IMAD.MOV R17, RZ, RZ, -R10 ;  /* 0x000000ffff117224 */ /* 0x000fe200078e0a0a */
[----:B------:R-:W-:Y:S01]  /*0d10*/  IABS R49, R204 ;  /* 0x000000cc00317213 */ /* 0x000fe20000000000 */
[----:B------:R-:W-:Y:S01]  /*0d20*/  IMAD.MOV R21, RZ, RZ, -R13 ;  /* 0x000000ffff157224 */ /* 0x000fe200078e0a0d */
[C---:B------:R-:W-:Y:S01]  /*0d30*/  LOP3.LUT R26, R193.reuse, 0x1e, R12, 0xfe, !PT ;  /* 0x0000001ec11a7812 */ /* 0x040fe200078efe0c */
[----:B------:R-:W-:Y:S01]  /*0d40*/  IMAD R13, R0, R17, R16 ;  /* 0x00000011000d7224 */ /* 0x000fe200078e0210 */
[----:B------:R-:W-:Y:S01]  /*0d50*/  LOP3.LUT R205, R193, 0x28, R12, 0xfe, !PT ;  /* 0x00000028c1cd7812 */ /* 0x000fe200078efe0c */
[----:B------:R-:W-:Y:S01]  /*0d60*/  IMAD.HI.U32 R16, R5, R27, RZ ;  /* 0x0000001b05107227 */ /* 0x000fe200078e00ff */
[----:B------:R-:W-:-:S02]  /*0d70*/  IABS R35, R26 ;  /* 0x0000001a00237213 */ /* 0x000fc40000000000 */
[----:B------:R-:W-:Y:S01]  /*0d80*/  IABS R47, R205 ;  /* 0x000000cd002f7213 */ /* 0x000fe20000000000 */
[----:B------:R-:W-:Y:S01]  /*0d90*/  IMAD.HI.U32 R7, R5, R14, RZ ;  /* 0x0000000e05077227 */ /* 0x000fe200078e00ff */
[C-C-:B------:R-:W-:Y:S02]  /*0da0*/  LOP3.LUT R54, R193.reuse, 0x4, R12.reuse, 0xfe, !PT ;  /* 0x00000004c1367812 */ /* 0x140fe400078efe0c */
[C---:B------:R-:W-:Y:S01]  /*0db0*/  LOP3.LUT R197, R193.reuse, 0x34, R12, 0xfe, !PT ;  /* 0x00000034c1c57812 */ /* 0x040fe200078efe0c */
[----:B------:R-:W-:Y:S01]  /*0dc0*/  IMAD.MOV R16, RZ, RZ, -R16 ;  /* 0x000000ffff107224 */ /* 0x000fe200078e0a10 */
[----:B------:R-:W-:Y:S01]  /*0dd0*/  IABS R15, R54 ;  /* 0x00000036000f7213 */ /* 0x000fe20000000000 */
[----:B------:R-:W-:Y:S01]  /*0de0*/  IMAD.MOV R7, RZ, RZ, -R7 ;  /* 0x000000ffff077224 */ /* 0x000fe200078e0a07 */
[----:B------:R-:W-:Y:S01]  /*0df0*/  IABS R59, R197 ;  /* 0x000000c5003b7213 */ /* 0x000fe20000000000 */
[C---:B------:R-:W-:Y:S01]  /*0e00*/  IMAD R27, R0.reuse, R16, R27 ;  /* 0x00000010001b7224 */ /* 0x040fe200078e021b */
[--C-:B------:R-:W-:Y:S01]  /*0e10*/  LOP3.LUT R192, R193, 0x3e, R12.reuse, 0xfe, !PT ;  /* 0x0000003ec1c07812 */ /* 0x100fe200078efe0c */
[----:B------:R-:W-:Y:S01]  /*0e20*/  IMAD.HI.U32 R16, R5, R37, RZ ;  /* 0x0000002505107227 */ /* 0x000fe200078e00ff */
[C-C-:B------:R-:W-:Y:S01]  /*0e30*/  LOP3.LUT R52, R193.reuse, 0x6, R12.reuse, 0xfe, !PT ;  /* 0x00000006c1347812 */ /* 0x140fe200078efe0c */
[----:B------:R-:W-:Y:S01]  /*0e40*/  STL [R1+0x3c], R54 ;  /* 0x00003c3601007387 */ /* 0x000fe20000100800 */
[----:B------:R-:W-:Y:S01]  /*0e50*/  LOP3.LUT R48, R193, 0xa, R12, 0xfe, !PT ;  /* 0x0000000ac1307812 */ /* 0x000fe200078efe0c */
[C---:B------:R-:W-:Y:S01]  /*0e60*/  IMAD R7, R0.reuse, R7, R14 ;  /* 0x0000000700077224 */ /* 0x040fe200078e020e */
[----:B------:R-:W-:Y:S01]  /*0e70*/  IABS R71, R192 ;  /* 0x000000c000477213 */ /* 0x000fe20000000000 */
[----:B------:R-:W-:Y:S01]  /*0e80*/  IMAD.HI.U32 R14, R5, R22, RZ ;  /* 0x00000016050e7227 */ /* 0x000fe200078e00ff */
[----:B------:R-:W-:Y:S01]  /*0e90*/  IABS R18, R48 ;  /* 0x0000003000127213 */ /* 0x000fe20000000000 */
[----:B------:R-:W-:Y:S01]  /*0ea0*/  STL [R1+0x38], R52 ;  /* 0x0000383401007387 */ /* 0x000fe20000100800 */
[C---:B------:R-:W-:Y:S01]  /*0eb0*/  ISETP.GT.U32.AND P5, PT, R0.reuse, R3, PT ;  /* 0x000000030000720c */ /* 0x040fe20003fa4070 */
[----:B------:R-:W-:Y:S01]  /*0ec0*/  IMAD.MOV R16, RZ, RZ, -R16 ;  /* 0x000000ffff107224 */ /* 0x000fe200078e0a10 */
[----:B------:R-:W-:Y:S01]  /*0ed0*/  LOP3.LUT R38, R193, 0x12, R12, 0xfe, !PT ;  /* 0x00000012c1267812 */ /* 0x000fe200078efe0c */
[----:B------:R-:W-:Y:S01]  /*0ee0*/  IMAD.MOV R23, RZ, RZ, -R14 ;  /* 0x000000ffff177224 */ /* 0x000fe200078e0a0e */
[C---:B------:R-:W-:Y:S01]  /*0ef0*/  ISETP.GT.U32.AND P4, PT, R0.reuse, R7, PT ;  /* 0x000000070000720c */ /* 0x040fe20003f84070 */
[C---:B------:R-:W-:Y:S01]  /*0f00*/  IMAD R37, R0.reuse, R16, R37 ;  /* 0x0000001000257224 */ /* 0x040fe200078e0225 */
[----:B------:R-:W-:Y:S01]  /*0f10*/  ISETP.GT.U32.AND P6, PT, R0, R13, PT ;  /* 0x0000000d0000720c */ /* 0x000fe20003fc4070 */
[----:B------:R-:W-:Y:S01]  /*0f20*/  IMAD.HI.U32 R14, R5, R25, RZ ;  /* 0x00000019050e7227 */ /* 0x000fe200078e00ff */
[C-C-:B------:R-:W-:Y:S01]  /*0f30*/  LOP3.LUT R40, R193.reuse, 0x10, R12.reuse, 0xfe, !PT ;  /* 0x00000010c1287812 */ /* 0x140fe200078efe0c */
[----:B------:R-:W-:Y:S01]  /*0f40*/  STL [R1+0x34], R50 ;  /* 0x0000343201007387 */ /* 0x000fe20000100800 */
[--C-:B------:R-:W-:Y:S01]  /*0f50*/  LOP3.LUT R32, R193, 0x18, R12.reuse, 0xfe, !PT ;  /* 0x00000018c1207812 */ /* 0x100fe200078efe0c */
[----:B------:R-:W-:Y:S01]  /*0f60*/  IMAD.HI.U32 R16, R5, R49, RZ ;  /* 0x0000003105107227 */ /* 0x000fe200078e00ff */
[C---:B------:R-:W-:Y:S01]  /*0f70*/  LOP3.LUT R30, R193.reuse, 0x1a, R12, 0xfe, !PT ;  /* 0x0000001ac11e7812 */ /* 0x040fe200078efe0c */
[----:B------:R-:W-:Y:S01]  /*0f80*/  STL [R1+0x30], R48 ;  /* 0x0000303001007387 */ /* 0x000fe20000100800 */
[----:B------:R-:W-:Y:S01]  /*0f90*/  IABS R29, R32 ;  /* 0x00000020001d7213 */ /* 0x000fe20000000000 */
[----:B------:R-:W-:Y:S01]  /*0fa0*/  IMAD.MOV R14, RZ, RZ, -R14 ;  /* 0x000000ffff0e7224 */ /* 0x000fe200078e0a0e */
[----:B------:R-:W-:Y:S01]  /*0fb0*/  IABS R31, R30 ;  /* 0x0000001e001f7213 */ /* 0x000fe20000000000 */
[----:B------:R-:W-:Y:S01]  /*0fc0*/  IMAD.MOV R16, RZ, RZ, -R16 ;  /* 0x000000ffff107224 */ /* 0x000fe200078e0a10 */
[C-C-:B------:R-:W-:Y:S01]  /*0fd0*/  LOP3.LUT R28, R193.reuse, 0x1c, R12.reuse, 0xfe, !PT ;  /* 0x0000001cc11c7812 */ /* 0x140fe200078efe0c */
[----:B------:R-:W-:Y:S01]  /*0fe0*/  IMAD R62, R4, 0x40, R77 ;  /* 0x00000040043e7824 */ /* 0x000fe200078e024d */
[--C-:B------:R-:W-:Y:S01]  /*0ff0*/  LOP3.LUT R8, R193, 0x22, R12.reuse, 0xfe, !PT ;  /* 0x00000022c1087812 */ /* 0x100fe200078efe0c */
[C---:B------:R-:W-:Y:S01]  /*1000*/  IMAD R25, R0.reuse, R14, R25 ;  /* 0x0000000e00197224 */ /* 0x040fe200078e0219 */
[----:B------:R-:W-:Y:S01]  /*1010*/  IABS R33, R28 ;  /* 0x0000001c00217213 */ /* 0x000fe20000000000 */
[----:B------:R-:W-:Y:S01]  /*1020*/  IMAD R49, R0, R16, R49 ;  /* 0x0000001000317224 */ /* 0x000fe200078e0231 */
[----:B------:R-:W-:Y:S01]  /*1030*/  IABS R16, R62 ;  /* 0x0000003e00107213 */ /* 0x000fe20000000000 */
[----:B------:R-:W-:Y:S01]  /*1040*/  IMAD.HI.U32 R14, R5, R35, RZ ;  /* 0x00000023050e7227 */ /* 0x000fe200078e00ff */
[C---:B------:R-:W-:Y:S01]  /*1050*/  LOP3.LUT R207, R193.reuse, 0x24, R12, 0xfe, !PT ;  /* 0x00000024c1cf7812 */ /* 0x040fe200078efe0c */
[----:B------:R-:W-:Y:S01]  /*1060*/  STL [R1+0x2c], R46 ;  /* 0x00002c2e01007387 */ /* 0x000fe20000100800 */
[----:B------:R-:W-:Y:S01]  /*1070*/  IABS R39, R8 ;  /* 0x0000000800277213 */ /* 0x000fe20000000000 */
[----:B------:R-:W-:Y:S01]  /*1080*/  IMAD.MOV R14, RZ, RZ, -R14 ;  /* 0x000000ffff0e7224 */ /* 0x000fe200078e0a0e */
[C-C-:B------:R-:W-:Y:S01]  /*1090*/  LOP3.LUT R206, R193.reuse, 0x26, R12.reuse, 0xfe, !PT ;  /* 0x00000026c1ce7812 */ /* 0x140fe200078efe0c */
[----:B------:R-:W-:Y:S01]  /*10a0*/  IMAD.HI.U32 R2, R2, R16, RZ ;  /* 0x0000001002027227 */ /* 0x000fe200078e00ff */
[----:B------:R-:W-:Y:S01]  /*10b0*/  IABS R41, R207 ;  /* 0x000000cf00297213 */ /* 0x000fe20000000000 */
[----:B------:R-:W-:Y:S01]  /*10c0*/  STL [R1+0x28], R44 ;  /* 0x0000282c01007387 */ /* 0x000fe20000100800 */
[----:B------:R-:W-:Y:S01]  /*10d0*/  IABS R45, R206 ;  /* 0x000000ce002d7213 */ /* 0x000fe20000000000 */
[C---:B------:R-:W-:Y:S01]  /*10e0*/  IMAD R35, R0.reuse, R14, R35 ;  /* 0x0000000e00237224 */ /* 0x040fe200078e0223 */
[--C-:B------:R-:W-:Y:S01]  /*10f0*/  LOP3.LUT R202, R193, 0x2e, R12.reuse, 0xfe, !PT ;  /* 0x0000002ec1ca7812 */ /* 0x100fe200078efe0c */
[----:B------:R-:W-:Y:S01]  /*1100*/  IMAD.HI.U32 R14, R5, R47, RZ ;  /* 0x0000002f050e7227 */ /* 0x000fe200078e00ff */
[C-C-:B------:R-:W-:Y:S01]  /*1110*/  LOP3.LUT R201, R193.reuse, 0x30, R12.reuse, 0xfe, !PT ;  /* 0x00000030c1c97812 */ /* 0x140fe200078efe0c */
[----:B------:R-:W-:Y:S01]  /*1120*/  STL [R1+0x24], R40 ;  /* 0x0000242801007387 */ /* 0x000fe20000100800 */
[----:B------:R-:W-:Y:S01]  /*1130*/  LOP3.LUT R200, R193, 0x32, R12, 0xfe, !PT ;  /* 0x00000032c1c87812 */ /* 0x000fe200078efe0c */
[----:B------:R-:W-:Y:S01]  /*1140*/  IMAD.MOV R2, RZ, RZ, -R2 ;  /* 0x000000ffff027224 */ /* 0x000fe200078e0a02 */
[----:B------:R-:W-:Y:S01]  /*1150*/  IABS R53, R202 ;  /* 0x000000ca00357213 */ /* 0x000fe20000000000 */
[----:B------:R-:W-:Y:S01]  /*1160*/  IMAD.MOV R14, RZ, RZ, -R14 ;  /* 0x000000ffff0e7224 */ /* 0x000fe200078e0a0e */
[----:B------:R-:W-:Y:S01]  /*1170*/  IABS R55, R201 ;  /* 0x000000c900377213 */ /* 0x000fe20000000000 */
[----:B------:R-:W-:Y:S01]  /*1180*/  IMAD R2, R61, R2, R16 ;  /* 0x000000023d027224 */ /* 0x000fe200078e0210 */
[----:B------:R-:W-:Y:S01]  /*1190*/  IABS R57, R200 ;  /* 0x000000c800397213 */ /* 0x000fe20000000000 */
[----:B------:R-:W-:Y:S01]  /*11a0*/  IMAD.HI.U32 R9, R5, R15, RZ ;  /* 0x0000000f05097227 */ /* 0x000fe200078e00ff */
[--C-:B------:R-:W-:Y:S01]  /*11b0*/  LOP3.LUT R203, R193, 0x2c, R12.reuse, 0xfe, !PT ;  /* 0x0000002cc1cb7812 */ /* 0x100fe200078efe0c */
[----:B------:R-:W-:Y:S01]  /*11c0*/  STL [R1+0x20], R38 ;  /* 0x0000202601007387 */ /* 0x000fe20000100800 */
[----:B------:R-:W-:Y:S01]  /*11d0*/  ISETP.GT.U32.AND P0, PT, R61, R2, PT ;  /* 0x000000023d00720c */ /* 0x000fe20003f04070 */
[C---:B------:R-:W-:Y:S01]  /*11e0*/  IMAD R47, R0.reuse, R14, R47 ;  /* 0x0000000e002f7224 */ /* 0x040fe200078e022f */
[--C-:B------:R-:W-:Y:S01]  /*11f0*/  LOP3.LUT R196, R193, 0x36, R12.reuse, 0xfe, !PT ;  /* 0x00000036c1c47812 */ /* 0x100fe200078efe0c */
[----:B------:R-:W-:Y:S01]  /*1200*/  IMAD.HI.U32 R14, R5, R59, RZ ;  /* 0x0000003b050e7227 */ /* 0x000fe200078e00ff */
[C-C-:B------:R-:W-:Y:S01]  /*1210*/  LOP3.LUT R195, R193.reuse, 0x38, R12.reuse, 0xfe, !PT ;  /* 0x00000038c1c37812 */ /* 0x140fe200078efe0c */
[----:B------:R-:W-:Y:S01]  /*1220*/  STL [R1+0x1c], R36 ;  /* 0x00001c2401007387 */ /* 0x000fe20000100800 */
[C---:B------:R-:W-:Y:S01]  /*1230*/  LOP3.LUT R194, R193.reuse, 0x3a, R12, 0xfe, !PT ;  /* 0x0000003ac1c27812 */ /* 0x040fe200078efe0c */
[----:B------:R-:W-:Y:S01]  /*1240*/  IMAD.MOV R9, RZ, RZ, -R9 ;  /* 0x000000ffff097224 */ /* 0x000fe200078e0a09 */
[----:B------:R-:W-:Y:S01]  /*1250*/  IABS R51, R203 ;  /* 0x000000cb00337213 */ /* 0x000fe20000000000 */
[----:B------:R-:W-:Y:S01]  /*1260*/  IMAD.MOV R14, RZ, RZ, -R14 ;  /* 0x000000ffff0e7224 */ /* 0x000fe200078e0a0e */
[----:B------:R-:W-:Y:S01]  /*1270*/  LOP3.LUT R193, R193, 0x3c, R12, 0xfe, !PT ;  /* 0x0000003cc1c17812 */ /* 0x000fe200078efe0c */
[C---:B------:R-:W-:Y:S01]  /*1280*/  IMAD R9, R0.reuse, R9, R15 ;  /* 0x0000000900097224 */ /* 0x040fe200078e020f */
[----:B------:R-:W-:Y:S01]  /*1290*/  IABS R15, R52 ;  /* 0x00000034000f7213 */ /* 0x000fe20000000000 */
[C---:B------:R-:W-:Y:S01]  /*12a0*/  IMAD R59, R0.reuse, R14, R59 ;  /* 0x0000000e003b7224 */ /* 0x040fe200078e023b */
[----:B------:R-:W-:Y:S01]  /*12b0*/  IABS R63, R196 ;  /* 0x000000c4003f7213 */ /* 0x000fe20000000000 */
[C---:B------:R-:W-:Y:S01]  /*12c0*/  IMAD.HI.U32 R14, R5.reuse, R71, RZ ;  /* 0x00000047050e7227 */ /* 0x040fe200078e00ff */
[----:B------:R-:W-:Y:S01]  /*12d0*/  ISETP.GT.U32.AND P3, PT, R0, R9, PT ;  /* 0x000000090000720c */ /* 0x000fe20003f64070 */
[----:B------:R-:W-:Y:S01]  /*12e0*/  STL [R1+0x18], R34 ;  /* 0x0000182201007387 */ /* 0x000fe20000100800 */
[----:B------:R-:W-:Y:S01]  /*12f0*/  IABS R65, R195 ;  /* 0x000000c300417213 */ /* 0x000fe20000000000 */
[C---:B------:R-:W-:Y:S01]  /*1300*/  IMAD.HI.U32 R6, R5.reuse, R15, RZ ;  /* 0x0000000f05067227 */ /* 0x040fe200078e00ff */
[----:B------:R-:W-:Y:S01]  /*1310*/  IABS R67, R194 ;  /* 0x000000c200437213 */ /* 0x000fe20000000000 */
[----:B------:R-:W-:Y:S01]  /*1320*/  STL [R1+0x14], R32 ;  /* 0x0000142001007387 */ /* 0x000fe20000100800 */
[----:B------:R-:W-:Y:S01]  /*1330*/  IABS R69, R193 ;  /* 0x000000c100457213 */ /* 0x000fe20000000000 */
[----:B------:R-:W-:-:S02]  /*1340*/  IMAD.HI.U32 R11, R5, R18, RZ ;  /* 0x00000012050b7227 */ /* 0x000fc400078e00ff */
[----:B------:R-:W-:Y:S02]  /*1350*/  STL [R1+0x10], R30 ;  /* 0x0000101e01007387 */ /* 0x000fe40000100800 */
[----:B------:R-:W-:Y:S02]  /*1360*/  @!P0 IMAD.IADD R2, R2, 0x1, -R61 ;  /* 0x0000000102028824 */ /* 0x000fe400078e0a3d */
[----:B------:R-:W-:Y:S01]  /*1370*/  IMAD.MOV R14, RZ, RZ, -R14 ;  /* 0x000000ffff0e7224 */ /* 0x000fe200078e0a0e */
[----:B------:R-:W-:Y:S01]  /*1380*/  STL [R1+0xc], R28 ;  /* 0x00000c1c01007387 */ /* 0x000fe20000100800 */
[----:B------:R-:W-:Y:S01]  /*1390*/  IMAD.MOV R6, RZ, RZ, -R6 ;  /* 0x000000ffff067224 */ /* 0x000fe200078e0a06 */
[----:B------:R-:W-:Y:S01]  /*13a0*/  ISETP.GT.U32.AND P0, PT, R61, R2, PT ;  /* 0x000000023d00720c */ /* 0x000fe20003f04070 */
[----:B------:R-:W-:Y:S01]  /*13b0*/  IMAD.MOV R19, RZ, RZ, -R11 ;  /* 0x000000ffff137224 */ /* 0x000fe200078e0a0b */
[----:B------:R-:W-:Y:S01]  /*13c0*/  STL [R1+0x8], R26 ;  /* 0x0000081a01007387 */ /* 0x000fe20000100800 */
[----:B------:R-:W-:-:S02]  /*13d0*/  IMAD R71, R0, R14, R71 ;  /* 0x0000000e00477224 */ /* 0x000fc400078e0247 */
[C---:B------:R-:W-:Y:S01]  /*13e0*/  IMAD R11, R0.reuse, R6, R15 ;  /* 0x00000006000b7224 */ /* 0x040fe200078e020f */
[----:B------:R-:W-:Y:S01]  /*13f0*/  STL [R1+0x4], R24 ;  /* 0x0000041801007387 */ /* 0x000fe20000100800 */
[C---:B------:R-:W-:Y:S01]  /*1400*/  IMAD R15, R0.reuse, R19, R18 ;  /* 0x00000013000f7224 */ /* 0x040fe200078e0212 */
[C---:B------:R-:W-:Y:S01]  /*1410*/  ISETP.GT.U32.AND P2, PT, R0.reuse, R71, PT ;  /* 0x000000470000720c */ /* 0x040fe20003f44070 */
[C---:B------:R-:W-:Y:S01]  /*1420*/  IMAD R17, R0.reuse, R21, R20 ;  /* 0x0000001500117224 */ /* 0x040fe200078e0214 */
[----:B------:R-:W-:Y:S01]  /*1430*/  IABS R21, R40 ;  /* 0x0000002800157213 */ /* 0x000fe20000000000 */
[C---:B------:R-:W-:Y:S01]  /*1440*/  IMAD R19, R0.reuse, R23, R22 ;  /* 0x0000001700137224 */ /* 0x040fe200078e0216 */
[----:B------:R-:W-:Y:S01]  /*1450*/  ISETP.GT.U32.AND P1, PT, R0, R15, PT ;  /* 0x0000000f0000720c */ /* 0x000fe20003f24070 */
[----:B------:R-:W-:Y:S01]  /*1460*/  @!P0 IMAD.IADD R2, R2, 0x1, -R61 ;  /* 0x0000000102028824 */ /* 0x000fe200078e0a3d */
[C---:B------:R-:W-:Y:S01]  /*1470*/  ISETP.GT.U32.AND P0, PT, R0.reuse, R11, PT ;  /* 0x0000000b0000720c */ /* 0x040fe20003f04070 */
[--C-:B------:R-:W-:Y:S01]  /*1480*/  @!P5 IMAD.IADD R3, R3, 0x1, -R0.reuse ;  /* 0x000000010303d824 */ /* 0x100fe200078e0a00 */
[----:B------:R-:W-:Y:S01]  /*1490*/  IABS R23, R38 ;  /* 0x0000002600177213 */ /* 0x000fe20000000000 */
[--C-:B------:R-:W-:Y:S01]  /*14a0*/  @!P3 IMAD.IADD R9, R9, 0x1, -R0.reuse ;  /* 0x000000010909b824 */ /* 0x100fe200078e0a00 */
[C---:B------:R-:W-:Y:S01]  /*14b0*/  ISETP.GT.U32.AND P5, PT, R0.reuse, R19, PT ;  /* 0x000000130000720c */ /* 0x040fe20003fa4070 */
[--C-:B------:R-:W-:Y:S01]  /*14c0*/  @!P4 IMAD.IADD R7, R7, 0x1, -R0.reuse ;  /* 0x000000010707c824 */ /* 0x100fe200078e0a00 */
[C---:B------:R-:W-:Y:S01]  /*14d0*/  ISETP.GT.U32.AND P3, PT, R0.reuse, R3, PT ;  /* 0x000000030000720c */ /* 0x040fe20003f64070 */
[--C-:B------:R-:W-:Y:S01]  /*14e0*/  @!P2 IMAD.IADD R71, R71, 0x1, -R0.reuse ;  /* 0x000000014747a824 */ /* 0x100fe200078e0a00 */
[C---:B------:R-:W-:Y:S01]  /*14f0*/  ISETP.GT.U32.AND P2, PT, R0.reuse, R17, PT ;  /* 0x000000110000720c */ /* 0x040fe20003f44070 */
[----:B------:R-:W-:Y:S01]  /*1500*/  IMAD.HI.U32 R10, R5, R23, RZ ;  /* 0x00000017050a7227 */ /* 0x000fe200078e00ff */
[----:B------:R-:W1:Y:S01]  /*1510*/  LDC.64 R60, c[0x0][0x3a8] ;  /* 0x0000ea00ff3c7b82 */ /* 0x000e620000000a00 */
[----:B------:R-:W-:Y:S01]  /*1520*/  STL [R1], R8 ;  /* 0x0000000801007387 */ /* 0x000fe20000100800 */
[C---:B------:R-:W-:Y:S01]  /*1530*/  ISETP.GT.U32.AND P4, PT, R0.reuse, R71, PT ;  /* 0x000000470000720c */ /* 0x040fe20003f84070 */
[----:B------:R-:W-:Y:S01]  /*1540*/  @!P1 IMAD.IADD R15, R15, 0x1, -R0 ;  /* 0x000000010f0f9824 */ /* 0x000fe200078e0a00 */
[C---:B------:R-:W-:Y:S01]  /*1550*/  ISETP.GT.U32.AND P1, PT, R0.reuse, R9, PT ;  /* 0x000000090000720c */ /* 0x040fe20003f24070 */
[----:B------:R-:W-:Y:S01]  /*1560*/  IMAD.MOV R10, RZ, RZ, -R10 ;  /* 0x000000ffff0a7224 */ /* 0x000fe200078e0a0a */
[----:B------:R-:W-:Y:S01]  /*1570*/  STL [R1+0x48], R62 ;  /* 0x0000483e01007387 */ /* 0x000fe20000100800 */
[--C-:B------:R-:W-:Y:S01]  /*1580*/  @!P0 IMAD.IADD R11, R11, 0x1, -R0.reuse ;  /* 0x000000010b0b8824 */ /* 0x100fe200078e0a00 */
[----:B------:R-:W-:Y:S01]  /*1590*/  ISETP.GT.U32.AND P0, PT, R0, R7, PT ;  /* 0x000000070000720c */ /* 0x000fe20003f04070 */
[----:B------:R-:W-:-:S02]  /*15a0*/  @!P6 IMAD.IADD R13, R13, 0x1, -R0 ;  /* 0x000000010d0de824 */ /* 0x000fc400078e0a00 */
[----:B------:R-:W-:-:S03]  /*15b0*/  IMAD.HI.U32 R6, R5, R21, RZ ;  /* 0x0000001505067227 */ /* 0x000fc600078e00ff */
[C---:B------:R-:W-:Y:S01]  /*15c0*/  ISETP.GT.U32.AND P6, PT, R0.reuse, R13, PT ;  /* 0x0000000d0000720c */ /* 0x040fe20003fc4070 */
[C---:B------:R-:W-:Y:S02]  /*15d0*/  IMAD R23, R0.reuse, R10, R23 ;  /* 0x0000000a00177224 */ /* 0x040fe400078e0217 */
[----:B------:R-:W-:Y:S01]  /*15e0*/  @!P2 IMAD.IADD R17, R17, 0x1, -R0 ;  /* 0x000000011111a824 */ /* 0x000fe200078e0a00 */
[C---:B------:R-:W-:Y:S01]  /*15f0*/  ISETP.GT.U32.AND P2, PT, R0.reuse, R11, PT ;  /* 0x0000000b0000720c */ /* 0x040fe20003f44070 */
[----:B------:R-:W-:Y:S02]  /*1600*/  IMAD.MOV R6, RZ, RZ, -R6 ;  /* 0x000000ffff067224 */ /* 0x000fe400078e0a06 */
[--C-:B------:R-:W-:Y:S01]  /*1610*/  @!P5 IMAD.IADD R19, R19, 0x1, -R0.reuse ;  /* 0x000000011313d824 */ /* 0x100fe200078e0a00 */
[C---:B------:R-:W-:Y:S01]  /*1620*/  ISETP.GT.U32.AND P5, PT, R0.reuse, R15, PT ;  /* 0x0000000f0000720c */ /* 0x040fe20003fa4070 */
[--C-:B------:R-:W-:Y:S01]  /*1630*/  @!P3 IMAD.IADD R3, R3, 0x1, -R0.reuse ;  /* 0x000000010303b824 */ /* 0x100fe200078e0a00 */
[C---:B------:R-:W-:Y:S01]  /*1640*/  ISETP.GT.U32.AND P3, PT, R0.reuse, R17, PT ;  /* 0x000000110000720c */ /* 0x040fe20003f64070 */
[----:B------:R-:W-:Y:S01]  /*1650*/  @!P1 IMAD.IADD R9, R9, 0x1, -R0 ;  /* 0x0000000109099824 */ /* 0x000fe200078e0a00 */
[C---:B------:R-:W-:Y:S01]  /*1660*/  ISETP.GT.U32.AND P1, PT, R0.reuse, R23, PT ;  /* 0x000000170000720c */ /* 0x040fe20003f24070 */
[----:B------:R-:W-:-:S02]  /*1670*/  IMAD R21, R0, R6, R21 ;  /* 0x0000000600157224 */ /* 0x000fc400078e0215 */
[----:B------:R-:W-:-:S04]  /*1680*/  IMAD.HI.U32 R18, R5, R29, RZ ;  /* 0x0000001d05127227 */ /* 0x000fc800078e00ff */
[----:B------:R-:W-:-:S04]  /*1690*/  IMAD.HI.U32 R6, R5, R31, RZ ;  /* 0x0000001f05067227 */ /* 0x000fc800078e00ff */
[----:B------:R-:W-:Y:S02]  /*16a0*/  IMAD.MOV R18, RZ, RZ, -R18 ;  /* 0x000000ffff127224 */ /* 0x000fe400078e0a12 */
[----:B------:R-:W-:Y:S02]  /*16b0*/  IMAD.MOV R6, RZ, RZ, -R6 ;  /* 0x000000ffff067224 */ /* 0x000fe400078e0a06 */
[----:B------:R-:W-:-:S04]  /*16c0*/  IMAD.HI.U32 R10, R5, R33, RZ ;  /* 0x00000021050a7227 */ /* 0x000fc800078e00ff */
[C---:B------:R-:W-:Y:S02]  /*16d0*/  IMAD R29, R0.reuse, R18, R29 ;  /* 0x00000012001d7224 */ /* 0x040fe400078e021d */
[C---:B------:R-:W-:Y:S02]  /*16e0*/  IMAD R31, R0.reuse, R6, R31 ;  /* 0x00000006001f7224 */ /* 0x040fe400078e021f */
[--C-:B------:R-:W-:Y:S01]  /*16f0*/  @!P4 IMAD.IADD R71, R71, 0x1, -R0.reuse ;  /* 0x000000014747c824 */ /* 0x100fe200078e0a00 */
[C---:B------:R-:W-:Y:S01]  /*1700*/  ISETP.GT.U32.AND P4, PT, R0.reuse, R19, PT ;  /* 0x000000130000720c */ /* 0x040fe20003f84070 */
[--C-:B------:R-:W-:Y:S01]  /*1710*/  @!P0 IMAD.IADD R7, R7, 0x1, -R0.reuse ;  /* 0x0000000107078824 */ /* 0x100fe200078e0a00 */
[C---:B------:R-:W-:Y:S01]  /*1720*/  ISETP.GT.U32.AND P0, PT, R0.reuse, R21, PT ;  /* 0x000000150000720c */ /* 0x040fe20003f04070 */
[--C-:B------:R-:W-:Y:S01]  /*1730*/  @!P2 IMAD.IADD R11, R11, 0x1, -R0.reuse ;  /* 0x000000010b0ba824 */ /* 0x100fe200078e0a00 */
[C---:B------:R-:W-:Y:S01]  /*1740*/  ISETP.GT.U32.AND P2, PT, R0.reuse, R25, PT ;  /* 0x000000190000720c */ /* 0x040fe20003f44070 */
[----:B------:R-:W-:Y:S01]  /*1750*/  @!P6 IMAD.IADD R13, R13, 0x1, -R0 ;  /* 0x000000010d0de824 */ /* 0x000fe200078e0a00 */
[----:B------:R-:W-:Y:S01]  /*1760*/  ISETP.GT.U32.AND P6, PT, R0, R27, PT ;  /* 0x0000001b0000720c */ /* 0x000fe20003fc4070 */
[----:B------:R-:W-:-:S02]  /*1770*/  IMAD.MOV R10, RZ, RZ, -R10 ;  /* 0x000000ffff0a7224 */ /* 0x000fc400078e0a0a */
[----:B------:R-:W-:-:S04]  /*1780*/  IMAD.HI.U32 R18, R5, R39, RZ ;  /* 0x0000002705127227 */ /* 0x000fc800078e00ff */
[----:B------:R-:W-:-:S04]  /*1790*/  IMAD.HI.U32 R6, R5, R41, RZ ;  /* 0x0000002905067227 */ /* 0x000fc800078e00ff */
[--C-:B------:R-:W-:Y:S01]  /*17a0*/  @!P5 IMAD.IADD R15, R15, 0x1, -R0.reuse ;  /* 0x000000010f0fd824 */ /* 0x100fe200078e0a00 */
[C---:B------:R-:W-:Y:S01]  /*17b0*/  ISETP.GT.U32.AND P5, PT, R0.reuse, R29, PT ;  /* 0x0000001d0000720c */ /* 0x040fe20003fa4070 */
[--C-:B------:R-:W-:Y:S01]  /*17c0*/  @!P3 IMAD.IADD R17, R17, 0x1, -R0.reuse ;  /* 0x000000011111b824 */ /* 0x100fe200078e0a00 */
[C---:B------:R-:W-:Y:S01]  /*17d0*/  ISETP.GT.U32.AND P3, PT, R0.reuse, R31, PT ;  /* 0x0000001f0000720c */ /* 0x040fe20003f64070 */
[----:B------:R-:W-:Y:S01]  /*17e0*/  @!P1 IMAD.IADD R23, R23, 0x1, -R0 ;  /* 0x0000000117179824 */ /* 0x000fe200078e0a00 */
[C---:B------:R-:W-:Y:S01]  /*17f0*/  ISETP.GT.U32.AND P1, PT, R0.reuse, R37, PT ;  /* 0x000000250000720c */ /* 0x040fe20003f24070 */
[----:B------:R-:W-:Y:S02]  /*1800*/  IMAD R33, R0, R10, R33 ;  /* 0x0000000a00217224 */ /* 0x000fe400078e0221 */
[----:B------:R-:W-:Y:S02]  /*1810*/  IMAD.MOV R18, RZ, RZ, -R18 ;  /* 0x000000ffff127224 */ /* 0x000fe400078e0a12 */
[----:B------:R-:W-:-:S04]  /*1820*/  IMAD.HI.U32 R10, R5, R45, RZ ;  /* 0x0000002d050a7227 */ /* 0x000fc800078e00ff */
[----:B------:R-:W-:Y:S02]  /*1830*/  IMAD.MOV R6, RZ, RZ, -R6 ;  /* 0x000000ffff067224 */ /* 0x000fe400078e0a06 */
[C---:B------:R-:W-:Y:S02]  /*1840*/  IMAD R39, R0.reuse, R18, R39 ;  /* 0x0000001200277224 */ /* 0x040fe400078e0227 */
[----:B------:R-:W-:Y:S02]  /*1850*/  IMAD.MOV R10, RZ, RZ, -R10 ;  /* 0x000000ffff0a7224 */ /* 0x000fe400078e0a0a */
        /* <DEDUP_REMOVED lines=30> */
[----:B------:R-:W-:-:S04]  /*1a40*/  IMAD.HI.U32 R4, R5, R53, RZ ;  /* 0x0000003505047227 */ /* 0x000fc800078e00ff */
[----:B------:R-:W-:-:S04]  /*1a50*/  IMAD.HI.U32 R6, R5, R55, RZ ;  /* 0x0000003705067227 */ /* 0x000fc800078e00ff */
[----:B------:R-:W-:-:S04]  /*1a60*/  IMAD.HI.U32 R10, R5, R57, RZ ;  /* 0x00000039050a7227 */ /* 0x000fc800078e00ff */
[----:B------:R-:W-:Y:S02]  /*1a70*/  IMAD.MOV R4, RZ, RZ, -R4 ;  /* 0x000000ffff047224 */ /* 0x000fe400078e0a04 */
[----:B------:R-:W-:Y:S02]  /*1a80*/  IMAD.MOV R6, RZ, RZ, -R6 ;  /* 0x000000ffff067224 */ /* 0x000fe400078e0a06 */
[----:B------:R-:W-:Y:S02]  /*1a90*/  IMAD.MOV R10, RZ, RZ, -R10 ;  /* 0x000000ffff0a7224 */ /* 0x000fe400078e0a0a */
        /* <DEDUP_REMOVED lines=10> */
[C---:B------:R-:W-:Y:S02]  /*1b40*/  IMAD R55, R0.reuse, R6, R55 ;  /* 0x0000000600377224 */ /* 0x040fe400078e0237 */
[C---:B------:R-:W-:Y:S02]  /*1b50*/  IMAD R57, R0.reuse, R10, R57 ;  /* 0x0000000a00397224 */ /* 0x040fe400078e0239 */
        /* <DEDUP_REMOVED lines=10> */
[----:B------:R-:W-:-:S04]  /*1c00*/  IMAD.HI.U32 R5, R5, R69, RZ ;  /* 0x0000004505057227 */ /* 0x000fc800078e00ff */
[C---:B------:R-:W-:Y:S02]  /*1c10*/  IMAD R51, R0.reuse, R18, R51 ;  /* 0x0000001200337224 */ /* 0x040fe400078e0233 */
[----:B------:R-:W-:Y:S02]  /*1c20*/  IMAD.MOV R4, RZ, RZ, -R4 ;  /* 0x000000ffff047224 */ /* 0x000fe400078e0a04 */
[----:B------:R-:W-:Y:S02]  /*1c30*/  IMAD.MOV R6, RZ, RZ, -R6 ;  /* 0x000000ffff067224 */ /* 0x000fe400078e0a06 */
[----:B------:R-:W-:Y:S02]  /*1c40*/  IMAD.MOV R5, RZ, RZ, -R5 ;  /* 0x000000ffff057224 */ /* 0x000fe400078e0a05 */
[C---:B------:R-:W-:Y:S02]  /*1c50*/  IMAD R63, R0.reuse, R4, R63 ;  /* 0x00000004003f7224 */ /* 0x040fe400078e023f */
[C---:B------:R-:W-:Y:S01]  /*1c60*/  IMAD R65, R0.reuse, R6, R65 ;  /* 0x0000000600417224 */ /* 0x040fe200078e0241 */
[----:B------:R-:W2:Y:S01]  /*1c70*/  LDS R4, [UR12] ;  /* 0x0000000cff047984 */ /* 0x000ea20008000800 */
[C---:B------:R-:W-:Y:S01]  /*1c80*/  IMAD R69, R0.reuse, R5, R69 ;  /* 0x0000000500457224 */ /* 0x040fe200078e0245 */
[----:B------:R-:W-:Y:S01]  /*1c90*/  LOP3.LUT R6, RZ, R43, RZ, 0x33, !PT ;  /* 0x0000002bff067212 */ /* 0x000fe200078e33ff */
        /* <DEDUP_REMOVED lines=15> */
[--C-:B------:R-:W-:Y:S02]  /*1d90*/  @!P0 IMAD.IADD R51, R51, 0x1, -R0.reuse ;  /* 0x0000000133338824 */ /* 0x100fe400078e0a00 */
        /* <DEDUP_REMOVED lines=12> */
[C---:B------:R-:W-:Y:S01]  /*1e60*/  ISETP.GT.U32.AND P1, PT, R0.reuse, R59, PT ;  /* 0x0000003b0000720c */ /* 0x040fe20003f24070 */
[----:B------:R-:W-:Y:S01]  /*1e70*/  IMAD.MOV.U32 R10, RZ, RZ, R2 ;  /* 0x000000ffff0a7224 */ /* 0x000fe200078e0002 */
[C---:B------:R-:W-:Y:S01]  /*1e80*/  ISETP.GT.U32.AND P6, PT, R0.reuse, R53, PT ;  /* 0x000000350000720c */ /* 0x040fe20003fc4070 */
[--C-:B------:R-:W-:Y:S01]  /*1e90*/  @!P2 IMAD.IADD R49, R49, 0x1, -R0.reuse ;  /* 0x000000013131a824 */ /* 0x100fe200078e0a00 */
[----:B------:R-:W-:Y:S01]  /*1ea0*/  ISETP.GT.U32.AND P2, PT, R0, R63, PT ;  /* 0x0000003f0000720c */ /* 0x000fe20003f44070 */
[--C-:B------:R-:W-:Y:S01]  /*1eb0*/  @!P0 IMAD.IADD R67, R67, 0x1, -R0.reuse ;  /* 0x0000000143438824 */ /* 0x100fe200078e0a00 */
[----:B------:R-:W-:Y:S01]  /*1ec0*/  ISETP.GE.AND P0, PT, R62, RZ, PT ;  /* 0x000000ff3e00720c */ /* 0x000fe20003f06270 */
[--C-:B------:R-:W-:Y:S01]  /*1ed0*/  @!P4 IMAD.IADD R51, R51, 0x1, -R0.reuse ;  /* 0x000000013333c824 */ /* 0x100fe200078e0a00 */
[C---:B------:R-:W-:Y:S01]  /*1ee0*/  ISETP.GT.U32.AND P4, PT, R0.reuse, R65, PT ;  /* 0x000000410000720c */ /* 0x040fe20003f84070 */
[--C-:B------:R-:W-:Y:S01]  /*1ef0*/  @!P5 IMAD.IADD R55, R55, 0x1, -R0.reuse ;  /* 0x000000013737d824 */ /* 0x100fe200078e0a00 */
[----:B------:R-:W-:Y:S01]  /*1f00*/  ISETP.GT.U32.AND P5, PT, R0, R69, PT ;  /* 0x000000450000720c */ /* 0x000fe20003fa4070 */
[--C-:B------:R-:W-:Y:S01]  /*1f10*/  @!P3 IMAD.IADD R57, R57, 0x1, -R0.reuse ;  /* 0x000000013939b824 */ /* 0x100fe200078e0a00 */
[----:B------:R-:W-:Y:S01]  /*1f20*/  ISETP.NE.AND P3, PT, R42, RZ, PT ;  /* 0x000000ff2a00720c */ /* 0x000fe20003f65270 */
[--C-:B------:R-:W-:Y:S01]  /*1f30*/  @!P1 IMAD.IADD R59, R59, 0x1, -R0.reuse ;  /* 0x000000013b3b9824 */ /* 0x100fe200078e0a00 */
[----:B------:R-:W-:Y:S01]  /*1f40*/  ISETP.GE.AND P1, PT, R58, RZ, PT ;  /* 0x000000ff3a00720c */ /* 0x000fe20003f26270 */
[----:B------:R-:W-:Y:S01]  /*1f50*/  IMAD.MOV.U32 R5, RZ, RZ, R3 ;  /* 0x000000ffff057224 */ /* 0x000fe200078e0003 */
[----:B--2---:R-:W-:Y:S01]  /*1f60*/  R2UR UR9, R4 ;  /* 0x00000000040972ca */ /* 0x004fe200000e0000 */
[----:B------:R-:W-:Y:S01]  /*1f70*/  @!P2 IMAD.IADD R63, R63, 0x1, -R0 ;  /* 0x000000013f3fa824 */ /* 0x000fe200078e0a00 */
[----:B------:R-:W-:Y:S01]  /*1f80*/  ISETP.GE.AND P2, PT, R56, RZ, PT ;  /* 0x000000ff3800720c */ /* 0x000fe20003f46270 */
[----:B------:R-:W-:Y:S01]  /*1f90*/  @!P0 IMAD.MOV R10, RZ, RZ, -R10 ;  /* 0x000000ffff0a8224 */ /* 0x000fe200078e0a0a */
[----:B------:R-:W-:Y:S01]  /*1fa0*/  ISETP.NE.AND P0, PT, R43, RZ, PT ;  /* 0x000000ff2b00720c */ /* 0x000fe20003f05270 */
[--C-:B------:R-:W-:Y:S01]  /*1fb0*/  @!P4 IMAD.IADD R65, R65, 0x1, -R0.reuse ;  /* 0x000000014141c824 */ /* 0x100fe200078e0a00 */
[----:B------:R-:W-:Y:S01]  /*1fc0*/  ISETP.GE.AND P4, PT, R54, RZ, PT ;  /* 0x000000ff3600720c */ /* 0x000fe20003f86270 */
[--C-:B------:R-:W-:Y:S01]  /*1fd0*/  @!P5 IMAD.IADD R69, R69, 0x1, -R0.reuse ;  /* 0x000000014545d824 */ /* 0x100fe200078e0a00 */
[----:B------:R-:W-:Y:S01]  /*1fe0*/  ISETP.GE.AND P5, PT, R52, RZ, PT ;  /* 0x000000ff3400720c */ /* 0x000fe20003fa6270 */
[----:B-1----:R-:W-:Y:S01]  /*1ff0*/  IMAD R165, R12, R60, RZ ;  /* 0x0000003c0ca57224 */ /* 0x002fe200078e02ff */
[----:B------:R-:W-:Y:S01]  /*2000*/  @!P3 LOP3.LUT R10, RZ, R42, RZ, 0x33, !PT ;  /* 0x0000002aff0ab212 */ /* 0x000fe200078e33ff */
[----:B------:R-:W-:Y:S01]  /*2010*/  @!P1 IMAD.MOV R5, RZ, RZ, -R5 ;  /* 0x000000ffff059224 */ /* 0x000fe200078e0a05 */
[----:B------:R-:W-:Y:S01]  /*2020*/  ISETP.GE.AND P3, PT, R50, RZ, PT ;  /* 0x000000ff3200720c */ /* 0x000fe20003f66270 */
[----:B------:R-:W-:Y:S01]  /*2030*/  IMAD R164, R60, 0x2, R165 ;  /* 0x000000023ca47824 */ /* 0x000fe200078e02a5 */
[----:B------:R-:W-:Y:S01]  /*2040*/  ISETP.GE.AND P1, PT, R48, RZ, PT ;  /* 0x000000ff3000720c */ /* 0x000fe20003f26270 */
[----:B------:R-:W-:Y:S01]  /*2050*/  @!P2 IMAD.MOV R7, RZ, RZ, -R7 ;  /* 0x000000ffff07a224 */ /* 0x000fe200078e0a07 */
[----:B------:R-:W-:Y:S01]  /*2060*/  ISETP.GE.AND P2, PT, R46, RZ, PT ;  /* 0x000000ff2e00720c */ /* 0x000fe20003f46270 */
[----:B------:R-:W-:Y:S01]  /*2070*/  @!P6 IMAD.IADD R53, R53, 0x1, -R0 ;  /* 0x000000013535e824 */ /* 0x000fe200078e0a00 */
[----:B------:R-:W-:Y:S01]  /*2080*/  ISETP.GT.U32.AND P6, PT, R0, R67, PT ;  /* 0x000000430000720c */ /* 0x000fe20003fc4070 */
[----:B------:R-:W-:Y:S01]  /*2090*/  @!P4 IMAD.MOV R9, RZ, RZ, -R9 ;  /* 0x000000ffff09c224 */ /* 0x000fe200078e0a09 */
[----:B------:R-:W-:Y:S01]  /*20a0*/  ISETP.GE.AND P4, PT, R44, RZ, PT ;  /* 0x000000ff2c00720c */ /* 0x000fe20003f86270 */
[----:B------:R-:W-:Y:S01]  /*20b0*/  @!P5 IMAD.MOV R11, RZ, RZ, -R11 ;  /* 0x000000ffff0bd224 */ /* 0x000fe200078e0a0b */
[----:B------:R-:W-:Y:S01]  /*20c0*/  ISETP.GE.AND P5, PT, R40, RZ, PT ;  /* 0x000000ff2800720c */ /* 0x000fe20003fa6270 */
[----:B------:R-:W-:Y:S01]  /*20d0*/  IMAD R163, R60, 0x2, R164 ;  /* 0x000000023ca37824 */ /* 0x000fe200078e02a4 */
[----:B------:R-:W-:Y:S01]  /*20e0*/  SEL R18, R6, R5, !P0 ;  /* 0x0000000506127207 */ /* 0x000fe20004000000 */
[----:B------:R-:W-:Y:S01]  /*20f0*/  @!P3 IMAD.MOV R13, RZ, RZ, -R13 ;  /* 0x000000ffff0db224 */ /* 0x000fe200078e0a0d */
[----:B------:R-:W-:Y:S01]  /*2100*/  ISETP.GE.AND P3, PT, R38, RZ, PT ;  /* 0x000000ff2600720c */ /* 0x000fe20003f66270 */
        /* <DEDUP_REMOVED lines=18> */
[----:B------:R-:W-:Y:S01]  /*2230*/  @!P6 IMAD.IADD R67, R67, 0x1, -R0 ;  /* 0x000000014343e824 */ /* 0x000fe200078e0a00 */
        /* <DEDUP_REMOVED lines=40> */
[C---:B------:R-:W-:Y:S01]  /*24c0*/  SEL R34, R6.reuse, R21, !P0 ;  /* 0x0000001506227207 */ /* 0x040fe20004000000 */
[----:B------:R-:W-:Y:S01]  /*24d0*/  @!P2 IMAD.MOV R59, RZ, RZ, -R59 ;  /* 0x000000ffff3ba224 */ /* 0x000fe200078e0a3b */
[----:B------:R-:W-:Y:S01]  /*24e0*/  SEL R36, R6, R23, !P0 ;  /* 0x0000001706247207 */ /* 0x000fe20004000000 */
[----:B------:R-:W-:Y:S01]  /*24f0*/  IMAD R16, R60, 0x2, R15 ;  /* 0x000000023c107824 */ /* 0x000fe200078e020f */
[C---:B------:R-:W-:Y:S01]  /*2500*/  SEL R38, R6.reuse, R25, !P0 ;  /* 0x0000001906267207 */ /* 0x040fe20004000000 */
[----:B------:R-:W-:Y:S01]  /*2510*/  @!P4 IMAD.MOV R63, RZ, RZ, -R63 ;  /* 0x000000ffff3fc224 */ /* 0x000fe200078e0a3f */
[----:B------:R-:W-:Y:S01]  /*2520*/  SEL R40, R6, R27, !P0 ;  /* 0x0000001b06287207 */ /* 0x000fe20004000000 */
[----:B------:R-:W-:Y:S01]  /*2530*/  IMAD R11, R60, 0x2, R16 ;  /* 0x000000023c0b7824 */ /* 0x000fe200078e0210 */
[C---:B------:R-:W-:Y:S01]  /*2540*/  SEL R29, R6.reuse, R29, !P0 ;  /* 0x0000001d061d7207 */ /* 0x040fe20004000000 */
[----:B------:R-:W-:Y:S01]  /*2550*/  @!P5 IMAD.MOV R65, RZ, RZ, -R65 ;  /* 0x000000ffff41d224 */ /* 0x000fe200078e0a41 */
[C---:B------:R-:W-:Y:S01]  /*2560*/  SEL R31, R6.reuse, R31, !P0 ;  /* 0x0000001f061f7207 */ /* 0x040fe20004000000 */
[----:B------:R-:W-:Y:S01]  /*2570*/  @!P3 IMAD.MOV R67, RZ, RZ, -R67 ;  /* 0x000000ffff43b224 */ /* 0x000fe200078e0a43 */
[C---:B------:R-:W-:Y:S01]  /*2580*/  SEL R33, R6.reuse, R33, !P0 ;  /* 0x0000002106217207 */ /* 0x040fe20004000000 */
[----:B------:R-:W-:Y:S01]  /*2590*/  @!P6 IMAD.MOV R71, RZ, RZ, -R71 ;  /* 0x000000ffff47e224 */ /* 0x000fe200078e0a47 */
[C---:B------:R-:W-:Y:S01]  /*25a0*/  SEL R35, R6.reuse, R35, !P0 ;  /* 0x0000002306237207 */ /* 0x040fe20004000000 */
[----:B------:R-:W-:Y:S01]  /*25b0*/  @!P1 IMAD.MOV R69, RZ, RZ, -R69 ;  /* 0x000000ffff459224 */ /* 0x000fe200078e0a45 */
[----:B------:R-:W-:Y:S01]  /*25c0*/  SEL R37, R6, R37, !P0 ;  /* 0x0000002506257207 */ /* 0x000fe20004000000 */
[----:B------:R-:W-:Y:S01]  /*25d0*/  IMAD R43, R60, 0x2, R11 ;  /* 0x000000023c2b7824 */ /* 0x000fe200078e020b */
[C---:B------:R-:W-:Y:S01]  /*25e0*/  SEL R39, R6.reuse, R39, !P0 ;  /* 0x0000002706277207 */ /* 0x040fe20004000000 */
[----:B------:R-:W-:Y:S01]  /*25f0*/  IMAD R14, R77, R61, RZ ;  /* 0x0000003d4d0e7224 */ /* 0x000fe200078e02ff */
[----:B------:R-:W-:Y:S01]  /*2600*/  SEL R41, R6, R41, !P0 ;  /* 0x0000002906297207 */ /* 0x000fe20004000000 */
[----:B------:R-:W-:Y:S01]  /*2610*/  IMAD R13, R10, UR5, RZ ;  /* 0x000000050a0d7c24 */ /* 0x000fe2000f8e02ff */
[----:B------:R-:W-:Y:S01]  /*2620*/  SEL R42, R6, R45, !P0 ;  /* 0x0000002d062a7207 */ /* 0x000fe20004000000 */
[----:B------:R-:W-:Y:S01]  /*2630*/  IMAD R45, R60, 0x2, R43 ;  /* 0x000000023c2d7824 */ /* 0x000fe200078e022b */
[C---:B------:R-:W-:Y:S01]  /*2640*/  SEL R44, R6.reuse, R47, !P0 ;  /* 0x0000002f062c7207 */ /* 0x040fe20004000000 */
[----:B------:R-:W1:Y:S01]  /*2650*/  LDCU UR5, c[0x0][0x3b0] ;  /* 0x00007600ff0577ac */ /* 0x000e620008000800 */
[----:B------:R-:W-:Y:S01]  /*2660*/  SEL R46, R6, R49, !P0 ;  /* 0x00000031062e7207 */ /* 0x000fe20004000000 */
[----:B------:R-:W-:Y:S01]  /*2670*/  IMAD R47, R60, 0x2, R45 ;  /* 0x000000023c2f7824 */ /* 0x000fe200078e022d */
[C---:B------:R-:W-:Y:S01]  /*2680*/  SEL R50, R6.reuse, R51, !P0 ;  /* 0x0000003306327207 */ /* 0x040fe20004000000 */
[----:B------:R2:W-:Y:S01]  /*2690*/  STL [R1+0x58], R165 ;  /* 0x000058a501007387 */ /* 0x0005e20000100800 */
[----:B------:R-:W-:Y:S01]  /*26a0*/  SEL R52, R6, R53, !P0 ;  /* 0x0000003506347207 */ /* 0x000fe20004000000 */
[----:B------:R-:W-:Y:S01]  /*26b0*/  IMAD R49, R60, 0x2, R47 ;  /* 0x000000023c317824 */ /* 0x000fe200078e022f */
[C---:B------:R-:W-:Y:S01]  /*26c0*/  SEL R54, R6.reuse, R55, !P0 ;  /* 0x0000003706367207 */ /* 0x040fe20004000000 */
[----:B------:R-:W-:Y:S01]  /*26d0*/  VIADD R55, R191, 0xffffffc0 ;  /* 0xffffffc0bf377836 */ /* 0x000fe20000000000 */
[----:B------:R-:W-:Y:S01]  /*26e0*/  SEL R56, R6, R57, !P0 ;  /* 0x0000003906387207 */ /* 0x000fe20004000000 */
[----:B------:R-:W-:Y:S01]  /*26f0*/  IMAD R51, R60, 0x2, R49 ;  /* 0x000000023c337824 */ /* 0x000fe200078e0231 */
[C---:B------:R-:W-:Y:S01]  /*2700*/  SEL R58, R6.reuse, R59, !P0 ;  /* 0x0000003b063a7207 */ /* 0x040fe20004000000 */
[----:B------:R2:W-:Y:S01]  /*2710*/  STL [R1+0x50], R164 ;  /* 0x000050a401007387 */ /* 0x0005e20000100800 */
[----:B------:R-:W-:Y:S01]  /*2720*/  SEL R62, R6, R63, !P0 ;  /* 0x0000003f063e7207 */ /* 0x000fe20004000000 */
[----:B------:R-:W-:Y:S01]  /*2730*/  IMAD R53, R60, 0x2, R51 ;  /* 0x000000023c357824 */ /* 0x000fe200078e0233 */
[C---:B------:R-:W-:Y:S01]  /*2740*/  SEL R64, R6.reuse, R65, !P0 ;  /* 0x0000004106407207 */ /* 0x040fe20004000000 */
[----:B------:R2:W-:Y:S01]  /*2750*/  STL [R1+0x4c], R163 ;  /* 0x00004ca301007387 */ /* 0x0005e20000100800 */
[----:B------:R-:W-:Y:S01]  /*2760*/  SEL R66, R6, R67, !P0 ;  /* 0x0000004306427207 */ /* 0x000fe20004000000 */
[----:B------:R-:W-:Y:S01]  /*2770*/  IMAD R57, R60, 0x2, R53 ;  /* 0x000000023c397824 */ /* 0x000fe200078e0235 */
[----:B------:R-:W-:Y:S01]  /*2780*/  SEL R68, R6, R69, !P0 ;  /* 0x0000004506447207 */ /* 0x000fe20004000000 */
[----:B-1----:R-:W-:Y:S01]  /*2790*/  IMAD R27, R38, UR5, RZ ;  /* 0x00000005261b7c24 */ /* 0x002fe2000f8e02ff */
[----:B------:R-:W-:Y:S01]  /*27a0*/  SEL R48, R6, R71, !P0 ;  /* 0x0000004706307207 */ /* 0x000fe20004000000 */
[----:B------:R-:W-:Y:S01]  /*27b0*/  IMAD R59, R60, 0x2, R57 ;  /* 0x000000023c3b7824 */ /* 0x000fe200078e0239 */
[----:B------:R-:W-:Y:S01]  /*27c0*/  ISETP.GT.AND P0, PT, R76, 0x3f, PT ;  /* 0x0000003f4c00780c */ /* 0x000fe20003f04270 */
[----:B------:R-:W-:Y:S01]  /*27d0*/  IMAD R38, R46, UR5, RZ ;  /* 0x000000052e267c24 */ /* 0x000fe2000f8e02ff */
[-C--:B------:R-:W-:Y:S01]  /*27e0*/  ISETP.GE.AND P1, PT, R12, R191.reuse, PT ;  /* 0x000000bf0c00720c */ /* 0x080fe20003f26270 */
[----:B------:R-:W-:Y:S01]  /*27f0*/  IMAD R65, R60, 0x2, R59 ;  /* 0x000000023c417824 */ /* 0x000fe200078e023b */
[----:B------:R-:W-:Y:S01]  /*2800*/  SEL R63, RZ, 0x4, !P0 ;  /* 0x00000004ff3f7807 */ /* 0x000fe20004000000 */
[----:B------:R-:W-:Y:S01]  /*2810*/  IMAD R46, R66, UR5, RZ ;  /* 0x00000005422e7c24 */ /* 0x000fe2000f8e02ff */
[----:B------:R-:W-:Y:S01]  /*2820*/  LEA R146, P2, R14, UR18, 0x2 ;  /* 0x000000120e927c11 */ /* 0x000fe2000f8410ff */
[----:B------:R-:W-:Y:S01]  /*2830*/  IMAD R67, R60, 0x2, R65 ;  /* 0x000000023c437824 */ /* 0x000fe200078e0241 */
[----:B------:R-:W-:Y:S01]  /*2840*/  LEA R72, P0, R13, UR16, 0x2 ;  /* 0x000000100d487c11 */ /* 0x000fe2000f8010ff */
[----:B------:R-:W-:Y:S01]  /*2850*/  IMAD R19, R22, UR5, RZ ;  /* 0x0000000516137c24 */ /* 0x000fe2000f8e02ff */
[----:B------:R-:W-:Y:S01]  /*2860*/  SEL R7, R63, RZ, !P1 ;  /* 0x000000ff3f077207 */ /* 0x000fe20004800000 */
[----:B------:R-:W-:Y:S01]  /*2870*/  IMAD R69, R60, 0x2, R67 ;  /* 0x000000023c457824 */ /* 0x000fe200078e0243 */
[----:B------:R-:W-:Y:S01]  /*2880*/  LEA.HI.X.SX32 R9, R14, UR19, 0x2, P2 ;  /* 0x000000130e097c11 */ /* 0x000fe200090f16ff */
[----:B------:R-:W-:Y:S01]  /*2890*/  IMAD R17, R18, UR5, RZ ;  /* 0x0000000512117c24 */ /* 0x000fe2000f8e02ff */
[-C--:B------:R-:W-:Y:S01]  /*28a0*/  ISETP.GE.AND P2, PT, R215, R191.reuse, PT ;  /* 0x000000bfd700720c */ /* 0x080fe20003f46270 */
[----:B------:R-:W-:Y:S01]  /*28b0*/  IMAD R73, R60, 0x2, R69 ;  /* 0x000000023c497824 */ /* 0x000fe200078e0245 */
[----:B------:R-:W-:Y:S01]  /*28c0*/  LEA.HI.X.SX32 R6, R13, UR17, 0x2, P0 ;  /* 0x000000110d067c11 */ /* 0x000fe200080f16ff */
[----:B------:R-:W-:Y:S01]  /*28d0*/  IMAD R18, R20, UR5, RZ ;  /* 0x0000000514127c24 */ /* 0x000fe2000f8e02ff */
[-C--:B------:R-:W-:Y:S01]  /*28e0*/  ISETP.GE.AND P1, PT, R216, R191.reuse, PT ;  /* 0x000000bfd800720c */ /* 0x080fe20003f26270 */
[----:B------:R-:W-:Y:S01]  /*28f0*/  IMAD R75, R60, 0x2, R73 ;  /* 0x000000023c4b7824 */ /* 0x000fe200078e0249 */
[----:B------:R-:W-:Y:S01]  /*2900*/  ISETP.NE.U32.AND P0, PT, R7, RZ, PT ;  /* 0x000000ff0700720c */ /* 0x000fe20003f05070 */
[----:B------:R-:W-:Y:S01]  /*2910*/  IMAD R22, R28, UR5, RZ ;  /* 0x000000051c167c24 */ /* 0x000fe2000f8e02ff */
[----:B------:R-:W-:Y:S01]  /*2920*/  ISETP.GE.AND P0, PT, R217, R191, PT ;  /* 0x000000bfd900720c */ /* 0x000fe20003f06270 */
[----:B------:R-:W-:Y:S01]  /*2930*/  IMAD R71, R60, 0x2, R75 ;  /* 0x000000023c477824 */ /* 0x000fe200078e024b */
[C---:B------:R-:W-:Y:S01]  /*2940*/  SEL R252, R63.reuse, RZ, !P2 ;  /* 0x000000ff3ffc7207 */ /* 0x040fe20005000000 */
[----:B------:R-:W-:Y:S01]  /*2950*/  IMAD R20, R24, UR5, RZ ;  /* 0x0000000518147c24 */ /* 0x000fe2000f8e02ff */
[C---:B------:R-:W-:Y:S01]  /*2960*/  SEL R251, R63.reuse, RZ, !P1 ;  /* 0x000000ff3ffb7207 */ /* 0x040fe20004800000 */
[----:B------:R-:W-:Y:S01]  /*2970*/  IMAD R21, R26, UR5, RZ ;  /* 0x000000051a157c24 */ /* 0x000fe2000f8e02ff */
[----:B------:R-:W-:Y:S01]  /*2980*/  SEL R250, R63, RZ, !P0 ;  /* 0x000000ff3ffa7207 */ /* 0x000fe20004000000 */
[----:B------:R-:W-:Y:S01]  /*2990*/  IMAD R25, R34, UR5, RZ ;  /* 0x0000000522197c24 */ /* 0x000fe2000f8e02ff */
[----:B------:R-:W-:Y:S01]  /*29a0*/  ISETP.NE.U32.AND P0, PT, R252, RZ, PT ;  /* 0x000000fffc00720c */ /* 0x000fe20003f05070 */
[----:B------:R-:W-:Y:S01]  /*29b0*/  IMAD R23, R30, UR5, RZ ;  /* 0x000000051e177c24 */ /* 0x000fe2000f8e02ff */
[----:B------:R-:W-:Y:S01]  /*29c0*/  ISETP.NE.U32.AND P1, PT, R251, RZ, PT ;  /* 0x000000fffb00720c */ /* 0x000fe20003f25070 */
[----:B------:R-:W-:Y:S01]  /*29d0*/  IMAD R24, R32, UR5, RZ ;  /* 0x0000000520187c24 */ /* 0x000fe2000f8e02ff */
[-C--:B------:R-:W-:Y:S01]  /*29e0*/  LEA R78, P0, R11, R72.reuse, 0x2 ;  /* 0x000000480b4e7211 */ /* 0x080fe200078010ff */
[----:B------:R-:W-:Y:S01]  /*29f0*/  IMAD R28, R40, UR5, RZ ;  /* 0x00000005281c7c24 */ /* 0x000fe2000f8e02ff */
[----:B------:R-:W-:Y:S01]  /*2a00*/  LEA R80, P1, R43, R72, 0x2 ;  /* 0x000000482b507211 */ /* 0x000fe200078210ff */
[----:B------:R-:W-:Y:S01]  /*2a10*/  IMAD R26, R36, UR5, RZ ;  /* 0x00000005241a7c24 */ /* 0x000fe2000f8e02ff */
[----:B------:R-:W-:Y:S01]  /*2a20*/  LEA.HI.X.SX32 R79, R11, R6, 0x2, P0 ;  /* 0x000000060b4f7211 */ /* 0x000fe200000f16ff */
        /* <DEDUP_REMOVED lines=29> */
[----:B------:R-:W-:Y:S01]  /*2c00*/  BAR.SYNC.DEFER_BLOCKING 0x0 ;  /* 0x0000000000007b1d */ /* 0x000fe20000010000 */
[----:B------:R-:W-:Y:S01]  /*2c10*/  LEA R166, P1, R65, R72, 0x2 ;  /* 0x0000004841a67211 */ /* 0x000fe200078210ff */
[----:B------:R-:W-:Y:S01]  /*2c20*/  IMAD R44, R62, UR5, RZ ;  /* 0x000000053e2c7c24 */ /* 0x000fe2000f8e02ff */
[----:B------:R-:W-:Y:S01]  /*2c30*/  LEA.HI.X.SX32 R169, R59, R6, 0x2, P0 ;  /* 0x000000063ba97211 */ /* 0x000fe200000f16ff */
[----:B------:R-:W-:Y:S01]  /*2c40*/  IMAD R45, R64, UR5, RZ ;  /* 0x00000005402d7c24 */ /* 0x000fe2000f8e02ff */
[----:B------:R-:W-:Y:S01]  /*2c50*/  LEA R160, P0, R67, R72, 0x2 ;  /* 0x0000004843a07211 */ /* 0x000fe200078010ff */
[----:B------:R-:W-:Y:S01]  /*2c60*/  IMAD R48, R48, UR5, RZ ;  /* 0x0000000530307c24 */ /* 0x000fe2000f8e02ff */
[----:B------:R-:W-:Y:S01]  /*2c70*/  LEA.HI.X.SX32 R167, R65, R6, 0x2, P1 ;  /* 0x0000000641a77211 */ /* 0x000fe200008f16ff */
[----:B------:R2:W-:Y:S01]  /*2c80*/  STL [R1+0x54], R162 ;  /* 0x000054a201007387 */ /* 0x0005e20000100800 */
[----:B------:R-:W-:-:S02]  /*2c90*/  LEA R158, P1, R69, R72, 0x2 ;  /* 0x00000048459e7211 */ /* 0x000fc400078210ff */
[----:B------:R-:W-:Y:S02]  /*2ca0*/  LEA.HI.X.SX32 R161, R67, R6, 0x2, P0 ;  /* 0x0000000643a17211 */ /* 0x000fe400000f16ff */
[----:B------:R-:W-:Y:S02]  /*2cb0*/  LEA R66, P0, R73, R72, 0x2 ;  /* 0x0000004849427211 */ /* 0x000fe400078010ff */
[----:B------:R-:W-:Y:S02]  /*2cc0*/  LEA.HI.X.SX32 R159, R69, R6, 0x2, P1 ;  /* 0x00000006459f7211 */ /* 0x000fe400008f16ff */
[----:B------:R-:W-:Y:S02]  /*2cd0*/  LEA R68, P1, R75, R72, 0x2 ;  /* 0x000000484b447211 */ /* 0x000fe400078210ff */
[----:B------:R-:W-:Y:S02]  /*2ce0*/  LEA.HI.X.SX32 R67, R73, R6, 0x2, P0 ;  /* 0x0000000649437211 */ /* 0x000fe400000f16ff */
[----:B------:R-:W-:-:S02]  /*2cf0*/  LEA R74, P0, R71, R72, 0x2 ;  /* 0x00000048474a7211 */ /* 0x000fc400078010ff */
[----:B------:R-:W-:Y:S02]  /*2d00*/  LEA.HI.X.SX32 R69, R75, R6, 0x2, P1 ;  /* 0x000000064b457211 */ /* 0x000fe400008f16ff */
[-C--:B------:R-:W-:Y:S02]  /*2d10*/  LEA R88, P1, R19, R146.reuse, 0x2 ;  /* 0x0000009213587211 */ /* 0x080fe400078210ff */
[----:B------:R-:W-:Y:S02]  /*2d20*/  ISETP.NE.U32.AND P2, PT, R250, RZ, PT ;  /* 0x000000fffa00720c */ /* 0x000fe40003f45070 */
[----:B------:R-:W-:Y:S02]  /*2d30*/  LEA R84, P2, R17, R146, 0x2 ;  /* 0x0000009211547211 */ /* 0x000fe400078410ff */
[----:B------:R-:W-:Y:S02]  /*2d40*/  LEA.HI.X.SX32 R75, R71, R6, 0x2, P0 ;  /* 0x00000006474b7211 */ /* 0x000fe400000f16ff */
[----:B------:R-:W-:-:S02]  /*2d50*/  LEA R86, P0, R18, R146, 0x2 ;  /* 0x0000009212567211 */ /* 0x000fc400078010ff */
[-C--:B------:R-:W-:Y:S02]  /*2d60*/  LEA.HI.X.SX32 R89, R19, R9.reuse, 0x2, P1 ;  /* 0x0000000913597211 */ /* 0x080fe400008f16ff */
[-C--:B------:R-:W-:Y:S02]  /*2d70*/  LEA R94, P1, R22, R146.reuse, 0x2 ;  /* 0x00000092165e7211 */ /* 0x080fe400078210ff */
[-C--:B------:R-:W-:Y:S02]  /*2d80*/  LEA.HI.X.SX32 R85, R17, R9.reuse, 0x2, P2 ;  /* 0x0000000911557211 */ /* 0x080fe400010f16ff */
[-C--:B------:R-:W-:Y:S02]  /*2d90*/  LEA R90, P2, R20, R146.reuse, 0x2 ;  /* 0x00000092145a7211 */ /* 0x080fe400078410ff */
        /* <DEDUP_REMOVED lines=50> */
[----:B------:R-:W-:Y:S02]  /*30c0*/  LEA.HI.X.SX32 R143, R46, R9, 0x2, P1 ;  /* 0x000000092e8f7211 */ /* 0x000fe400008f16ff */
[----:B------:R-:W-:Y:S02]  /*30d0*/  ISETP.GE.AND P1, PT, R214, R191, PT ;  /* 0x000000bfd600720c */ /* 0x000fe40003f26270 */
[-C--:B------:R-:W-:Y:S02]  /*30e0*/  LEA.HI.X.SX32 R139, R44, R9.reuse, 0x2, P2 ;  /* 0x000000092c8b7211 */ /* 0x080fe400010f16ff */
[-C--:B------:R-:W-:Y:S02]  /*30f0*/  LEA R144, P2, R47, R146.reuse, 0x2 ;  /* 0x000000922f907211 */ /* 0x080fe400078410ff */
[----:B------:R-:W-:Y:S02]  /*3100*/  LEA.HI.X.SX32 R141, R45, R9, 0x2, P0 ;  /* 0x000000092d8d7211 */ /* 0x000fe400000f16ff */
[----:B------:R-:W-:-:S02]  /*3110*/  LEA R146, P0, R48, R146, 0x2 ;  /* 0x0000009230927211 */ /* 0x000fc400078010ff */
[----:B------:R-:W-:Y:S02]  /*3120*/  SEL R249, R63, RZ, !P1 ;  /* 0x000000ff3ff97207 */ /* 0x000fe40004800000 */
[----:B------:R-:W-:Y:S02]  /*3130*/  ISETP.GE.AND P1, PT, R211, R191, PT ;  /* 0x000000bfd300720c */ /* 0x000fe40003f26270 */
[-C--:B------:R-:W-:Y:S02]  /*3140*/  LEA.HI.X.SX32 R145, R47, R9.reuse, 0x2, P2 ;  /* 0x000000092f917211 */ /* 0x080fe400010f16ff */
[----:B------:R-:W-:Y:S02]  /*3150*/  LEA.HI.X.SX32 R147, R48, R9, 0x2, P0 ;  /* 0x0000000930937211 */ /* 0x000fe400000f16ff */
[-C--:B------:R-:W-:Y:S02]  /*3160*/  ISETP.GE.AND P2, PT, R213, R191.reuse, PT ;  /* 0x000000bfd500720c */ /* 0x080fe40003f46270 */
[----:B------:R-:W-:-:S02]  /*3170*/  ISETP.GE.AND P0, PT, R212, R191, PT ;  /* 0x000000bfd400720c */ /* 0x000fc40003f06270 */
[C---:B------:R-:W-:Y:S02]  /*3180*/  SEL R49, R63.reuse, RZ, !P1 ;  /* 0x000000ff3f317207 */ /* 0x040fe40004800000 */
[-C--:B------:R-:W-:Y:S02]  /*3190*/  ISETP.GE.AND P1, PT, R208, R191.reuse, PT ;  /* 0x000000bfd000720c */ /* 0x080fe40003f26270 */
[C---:B------:R-:W-:Y:S02]  /*31a0*/  SEL R248, R63.reuse, RZ, !P2 ;  /* 0x000000ff3ff87207 */ /* 0x040fe40005000000 */
[----:B------:R-:W-:Y:S02]  /*31b0*/  SEL R247, R63, RZ, !P0 ;  /* 0x000000ff3ff77207 */ /* 0x000fe40004000000 */
[-C--:B------:R-:W-:Y:S02]  /*31c0*/  ISETP.GE.AND P2, PT, R210, R191.reuse, PT ;  /* 0x000000bfd200720c */ /* 0x080fe40003f46270 */
[----:B------:R-:W-:-:S02]  /*31d0*/  ISETP.GE.AND P0, PT, R209, R191, PT ;  /* 0x000000bfd100720c */ /* 0x000fc40003f06270 */
[----:B------:R-:W-:Y:S02]  /*31e0*/  SEL R244, R63, RZ, !P1 ;  /* 0x000000ff3ff47207 */ /* 0x000fe40004800000 */
[-C--:B------:R-:W-:Y:S02]  /*31f0*/  ISETP.GE.AND P1, PT, R189, R191.reuse, PT ;  /* 0x000000bfbd00720c */ /* 0x080fe40003f26270 */
[C---:B------:R-:W-:Y:S02]  /*3200*/  SEL R246, R63.reuse, RZ, !P2 ;  /* 0x000000ff3ff67207 */ /* 0x040fe40005000000 */
[----:B------:R-:W-:Y:S02]  /*3210*/  SEL R245, R63, RZ, !P0 ;  /* 0x000000ff3ff57207 */ /* 0x000fe40004000000 */
        /* <DEDUP_REMOVED lines=39> */
[----:B------:R-:W-:Y:S02]  /*3490*/  ISETP.GE.AND P1, PT, R217, R55, PT ;  /* 0x00000037d900720c */ /* 0x000fe40003f26270 */
[C---:B------:R-:W-:Y:S02]  /*34a0*/  SEL R233, R63.reuse, RZ, !P2 ;  /* 0x000000ff3fe97207 */ /* 0x040fe40005000000 */
[----:B------:R-:W-:Y:S02]  /*34b0*/  SEL R234, R63, RZ, !P0 ;  /* 0x000000ff3fea7207 */ /* 0x000fe40004000000 */
[----:B------:R-:W-:Y:S02]  /*34c0*/  ISETP.GE.AND P2, PT, R77, R191, PT ;  /* 0x000000bf4d00720c */ /* 0x000fe40003f46270 */
[----:B------:R-:W-:-:S02]  /*34d0*/  ISETP.GE.AND P0, PT, R12, R55, PT ;  /* 0x000000370c00720c */ /* 0x000fc40003f06270 */
[----:B------:R-:W-:Y:S02]  /*34e0*/  SEL R229, RZ, 0x4, P1 ;  /* 0x00000004ffe57807 */ /* 0x000fe40000800000 */
[-C--:B------:R-:W-:Y:S02]  /*34f0*/  ISETP.GE.AND P1, PT, R214, R55.reuse, PT ;  /* 0x00000037d600720c */ /* 0x080fe40003f26270 */
[----:B------:R-:W-:Y:S02]  /*3500*/  SEL R63, R63, RZ, !P2 ;  /* 0x000000ff3f3f7207 */ /* 0x000fe40005000000 */
[----:B------:R-:W-:Y:S02]  /*3510*/  SEL R228, RZ, 0x4, P0 ;  /* 0x00000004ffe47807 */ /* 0x000fe40000000000 */
[-C--:B------:R-:W-:Y:S02]  /*3520*/  ISETP.GE.AND P2, PT, R216, R55.reuse, PT ;  /* 0x00000037d800720c */ /* 0x080fe40003f46270 */
[----:B------:R-:W-:-:S02]  /*3530*/  ISETP.GE.AND P0, PT, R215, R55, PT ;  /* 0x00000037d700720c */ /* 0x000fc40003f06270 */
[----:B------:R-:W-:Y:S02]  /*3540*/  SEL R225, RZ, 0x4, P1 ;  /* 0x00000004ffe17807 */ /* 0x000fe40000800000 */
[-C--:B------:R-:W-:Y:S02]  /*3550*/  ISETP.GE.AND P1, PT, R211, R55.reuse, PT ;  /* 0x00000037d300720c */ /* 0x080fe40003f26270 */
[----:B------:R-:W-:Y:S02]  /*3560*/  SEL R227, RZ, 0x4, P2 ;  /* 0x00000004ffe37807 */ /* 0x000fe40001000000 */
        /* <DEDUP_REMOVED lines=13> */
[----:B------:R-:W-:Y:S02]  /*3640*/  ISETP.NE.U32.AND P2, PT, R249, RZ, PT ;  /* 0x000000fff900720c */ /* 0x000fe40003f45070 */
[----:B------:R-:W-:-:S02]  /*3650*/  ISETP.GE.AND P0, PT, R199, R55, PT ;  /* 0x00000037c700720c */ /* 0x000fc40003f06270 */
[----:B------:R-:W-:Y:S01]  /*3660*/  SEL R218, RZ, 0x4, P1 ;  /* 0x00000004ffda7807 */ /* 0x000fe20000800000 */
[----:B--2---:R-:W-:Y:S10]  /*3670*/  BRA.U UP0, `(.L_x_5) ;  /* 0x0000000100187547 */ /* 0x004ff4000b800000 */
[----:B------:R-:W-:Y:S01]  /*3680*/  ELECT P1, URZ, PT ;  /* 0x0000000000ff782f */ /* 0x000fe20003820000 */
[----:B------:R-:W-:Y:S01]  /*3690*/  IMAD.MOV.U32 R8, RZ, RZ, 0x1 ;  /* 0x00000001ff087424 */ /* 0x000fe200078e00ff */
[----:B------:R-:W-:Y:S01]  /*36a0*/  UMOV UR5, 0x40 ;  /* 0x0000004000057882 */ /* 0x000fe20000000000 */
[----:B------:R-:W-:Y:S01]  /*36b0*/  UVIRTCOUNT.DEALLOC.SMPOOL 0x80 ;  /* 0x000000800000784c */ /* 0x000fe20000000000 */
[----:B------:R-:W-:-:S09]  /*36c0*/  ULEA UR5, UR4, UR5, 0x18 ;  /* 0x0000000504057291 */ /* 0x000fd2000f8ec0ff */
[----:B------:R1:W-:Y:S03]  /*36d0*/  @P1 STS.U8 [UR5], R8 ;  /* 0x00000008ff001988 */ /* 0x0003e60008000005 */
.L_x_5:
[----:B------:R-:W-:Y:S01]  /*36e0*/  SEL R217, RZ, 0x4, P0 ;  /* 0x00000004ffd97807 */ /* 0x000fe20000000000 */
[----:B------:R-:W-:Y:S01]  /*36f0*/  IMAD.SHL.U32 R10, R149, 0x10, RZ ;  /* 0x00000010950a7824 */ /* 0x000fe200078e00ff */
[-C--:B------:R-:W-:Y:S01]  /*3700*/  ISETP.GE.AND P0, PT, R188, R55.reuse, PT ;  /* 0x00000037bc00720c */ /* 0x080fe20003f06270 */
[----:B------:R-:W-:Y:S01]  /*3710*/  IMAD R71, R60, 0x2, R71 ;  /* 0x000000023c477824 */ /* 0x000fe200078e0247 */
[--C-:B-1----:R-:W-:Y:S01]  /*3720*/  SHF.R.U32.HI R8, RZ, 0x5, R149.reuse ;  /* 0x00000005ff087819 */ /* 0x102fe20000011695 */
[----:B------:R-:W-:Y:S01]  /*3730*/  UMOV UR5, 0x1 ;  /* 0x0000000100057882 */ /* 0x000fe20000000000 */
[----:B------:R-:W-:Y:S01]  /*3740*/  SEL R215, RZ, 0x4, P0 ;  /* 0x00000004ffd77807 */ /* 0x000fe20000000000 */
[----:B------:R-:W-:Y:S01]  /*3750*/  UIADD3 UR10, UPT, UPT, UR12, 0x28000, URZ ;  /* 0x000280000c0a7890 */ /* 0x000fe2000fffe0ff */
[----:B------:R-:W-:Y:S01]  /*3760*/  ISETP.GE.AND P0, PT, R186, R55, PT ;  /* 0x00000037ba00720c */ /* 0x000fe20003f06270 */
[----:B------:R-:W1:Y:S01]  /*3770*/  LDCU.64 UR42, c[0x0][0x358] ;  /* 0x00006b00ff2a77ac */ /* 0x000e620008000a00 */
[----:B------:R-:W-:Y:S01]  /*3780*/  SHF.R.S32.HI R11, RZ, 0x6, R149 ;  /* 0x00000006ff0b7819 */ /* 0x000fe20000011495 */
[----:B------:R-:W-:Y:S01]  /*3790*/  IMAD.SHL.U32 R61, R61, 0x40, RZ ;  /* 0x000000403d3d7824 */ /* 0x000fe200078e00ff */
[----:B------:R-:W-:-:S02]  /*37a0*/  SEL R213, RZ, 0x4, P0 ;  /* 0x00000004ffd57807 */ /* 0x000fc40000000000 */
[-C--:B------:R-:W-:Y:S02]  /*37b0*/  ISETP.GE.AND P0, PT, R180, R55.reuse, PT ;  /* 0x00000037b400720c */ /* 0x080fe40003f06270 */
[----:B------:R-:W-:Y:S02]  /*37c0*/  R2UR UR6, R8 ;  /* 0x00000000080672ca */ /* 0x000fe400000e0000 */
[----:B------:R-:W-:Y:S02]  /*37d0*/  SEL R211, RZ, 0x4, P0 ;  /* 0x00000004ffd37807 */ /* 0x000fe40000000000 */
[----:B------:R-:W-:Y:S02]  /*37e0*/  ISETP.GE.AND P0, PT, R178, R55, PT ;  /* 0x00000037b200720c */ /* 0x000fe40003f06270 */
[----:B------:R-:W-:Y:S02]  /*37f0*/  LOP3.LUT R10, R10, 0x70, RZ, 0xc0, !PT ;  /* 0x000000700a0a7812 */ /* 0x000fe400078ec0ff */
[----:B------:R-:W-:-:S02]  /*3800*/  SEL R208, RZ, 0x4, P0 ;  /* 0x00000004ffd07807 */ /* 0x000fc40000000000 */
[-C--:B------:R-:W-:Y:S02]  /*3810*/  ISETP.GE.AND P0, PT, R172, R55.reuse, PT ;  /* 0x00000037ac00720c */ /* 0x080fe40003f06270 */
[----:B------:R-:W-:Y:S01]  /*3820*/  LOP3.LUT R8, R149, 0x40, RZ, 0xc0, !PT ;  /* 0x0000004095087812 */ /* 0x000fe200078ec0ff */
[----:B------:R-:W-:Y:S01]  /*3830*/  USHF.L.U32 UR4, UR6, 0x15, URZ ;  /* 0x0000001506047899 */ /* 0x000fe200080006ff */
[----:B------:R-:W-:Y:S02]  /*3840*/  SEL R56, RZ, 0x4, P0 ;  /* 0x00000004ff387807 */ /* 0x000fe40000000000 */
[-C--:B------:R-:W-:Y:S01]  /*3850*/  ISETP.GE.AND P0, PT, R171, R55.reuse, PT ;  /* 0x00000037ab00720c */ /* 0x080fe20003f06270 */
[----:B------:R-:W-:Y:S01]  /*3860*/  ULOP3.LUT UR4, UR4, 0x600000, URZ, 0xc0, !UPT ;  /* 0x0060000004047892 */ /* 0x000fe2000f8ec0ff */
[----:B------:R-:W-:Y:S02]  /*3870*/  SGXT R11, R11, 0x1 ;  /* 0x000000010b0b781a */ /* 0x000fe40000000200 */
[----:B------:R-:W-:Y:S01]  /*3880*/  SEL R57, RZ, 0x4, P0 ;  /* 0x00000004ff397807 */ /* 0x000fe20000000000 */
[----:B------:R-:W-:Y:S01]  /*3890*/  UIADD3 UR13, UPT, UPT, UR9, UR4, URZ ;  /* 0x00000004090d7290 */ /* 0x000fe2000fffe0ff */
[----:B------:R-:W-:-:S02]  /*38a0*/  ISETP.GE.AND P0, PT, R170, R55, PT ;  /* 0x00000037aa00720c */ /* 0x000fc40003f06270 */
[----:B------:R-:W-:Y:S01]  /*38b0*/  LEA.HI R10, R8, R10, RZ, 0x1c ;  /* 0x0000000a080a7211 */ /* 0x000fe200078fe0ff */
[----:B------:R-:W-:Y:S01]  /*38c0*/  IMAD.SHL.U32 R8, R149, 0x4, RZ ;  /* 0x0000000495087824 */ /* 0x000fe200078e00ff */
[----:B------:R-:W-:Y:S02]  /*38d0*/  SEL R232, RZ, 0x4, P0 ;  /* 0x00000004ffe87807 */ /* 0x000fe40000000000 */
[-C--:B------:R-:W-:Y:S02]  /*38e0*/  ISETP.GE.AND P0, PT, R157, R55.reuse, PT ;  /* 0x000000379d00720c */ /* 0x080fe40003f06270 */
[----:B------:R-:W-:Y:S01]  /*38f0*/  LOP3.LUT R11, R11, 0x90, RZ, 0xc0, !PT ;  /* 0x000000900b0b7812 */ /* 0x000fe200078ec0ff */
[----:B------:R-:W-:Y:S01]  /*3900*/  STTM.16dp32bit_t0_t15.x32 tmem[UR13], RZ ;  /* 0x000000ff000079ed */ /* 0x000fe20008a8000d */
[----:B------:R-:W-:Y:S01]  /*3910*/  STTM.16dp32bit_t16_t31.x32 tmem[UR13+0x20], RZ ;  /* 0x000020ff000079ed */ /* 0x000fe20008aa000d */
[----:B------:R-:W-:Y:S01]  /*3920*/  SEL R58, RZ, 0x4, P0 ;  /* 0x00000004ff3a7807 */ /* 0x000fe20000000000 */
[----:B------:R-:W2:Y:S01]  /*3930*/  FENCE.VIEW.ASYNC.T ;  /* 0x00000000000073c6 */ /* 0x000ea20000000200 */
[----:B------:R-:W-:-:S02]  /*3940*/  ISETP.GE.AND P0, PT, R156, R55, PT ;  /* 0x000000379c00720c */ /* 0x000fc40003f06270 */
[-C--:B------:R-:W-:Y:S02]  /*3950*/  ISETP.GE.AND P1, PT, R189, R55.reuse, PT ;  /* 0x00000037bd00720c */ /* 0x080fe40003f26270 */
[----:B------:R-:W-:Y:S02]  /*3960*/  SEL R231, RZ, 0x4, P0 ;  /* 0x00000004ffe77807 */ /* 0x000fe40000000000 */
[-C--:B------:R-:W-:Y:S02]  /*3970*/  ISETP.GE.AND P0, PT, R155, R55.reuse, PT ;  /* 0x000000379b00720c */ /* 0x080fe40003f06270 */
[----:B------:R-:W-:Y:S01]  /*3980*/  LOP3.LUT R11, R11, 0x7c, R8, 0x78, !PT ;  /* 0x0000007c0b0b7812 */ /* 0x000fe200078e7808 */
[----:B------:R-:W-:Y:S01]  /*3990*/  IMAD.SHL.U32 R8, R149, 0x100, RZ ;  /* 0x0000010095087824 */ /* 0x000fe200078e00ff */
[----:B------:R-:W-:Y:S02]  /*39a0*/  SEL R59, RZ, 0x4, P0 ;  /* 0x00000004ff3b7807 */ /* 0x000fe40000000000 */
[----:B------:R-:W-:-:S02]  /*39b0*/  ISETP.GE.AND P0, PT, R154, R55, PT ;  /* 0x000000379a00720c */ /* 0x000fc40003f06270 */
[----:B------:R-:W-:Y:S02]  /*39c0*/  SEL R216, RZ, 0x4, P1 ;  /* 0x00000004ffd87807 */ /* 0x000fe40000800000 */
[----:B------:R-:W-:Y:S02]  /*39d0*/  SEL R230, RZ, 0x4, P0 ;  /* 0x00000004ffe67807 */ /* 0x000fe40000000000 */
[-C--:B------:R-:W-:Y:S01]  /*39e0*/  ISETP.GE.AND P0, PT, R148, R55.reuse, PT ;  /* 0x000000379400720c */ /* 0x080fe20003f06270 */
[----:B--2---:R-:W-:Y:S01]  /*39f0*/  BAR.SYNC.DEFER_BLOCKING 0x0 ;  /* 0x0000000000007b1d */ /* 0x004fe20000010000 */
[----:B------:R-:W-:Y:S02]  /*3a00*/  ISETP.GE.AND P1, PT, R187, R55, PT ;  /* 0x00000037bb00720c */ /* 0x000fe40003f26270 */
[----:B------:R-:W-:Y:S02]  /*3a10*/  LOP3.LUT R11, R11, 0x2000, R8, 0xf8, !PT ;  /* 0x000020000b0b7812 */ /* 0x000fe400078ef808 */
[----:B------:R-:W-:-:S02]  /*3a20*/  SEL R8, RZ, 0x4, P0 ;  /* 0x00000004ff087807 */ /* 0x000fc40000000000 */
[----:B------:R-:W-:Y:S02]  /*3a30*/  SEL R214, RZ, 0x4, P1 ;  /* 0x00000004ffd67807 */ /* 0x000fe40000800000 */
[-C--:B------:R-:W-:Y:S02]  /*3a40*/  ISETP.GE.AND P0, PT, R83, R55.reuse, PT ;  /* 0x000000375300720c */ /* 0x080fe40003f06270 */
[-C--:B------:R-:W-:Y:S02]  /*3a50*/  ISETP.GE.AND P1, PT, R181, R55.reuse, PT ;  /* 0x00000037b500720c */ /* 0x080fe40003f26270 */
[----:B------:R-:W-:Y:S02]  /*3a60*/  SEL R198, RZ, 0x4, P0 ;  /* 0x00000004ffc67807 */ /* 0x000fe40000000000 */
[----:B------:R-:W-:Y:S02]  /*3a70*/  SEL R212, RZ, 0x4, P1 ;  /* 0x00000004ffd47807 */ /* 0x000fe40000800000 */
[----:B------:R-:W-:-:S02]  /*3a80*/  ISETP.GE.AND P0, PT, R82, R55, PT ;  /* 0x000000375200720c */ /* 0x000fc40003f06270 */
[-C--:B------:R-:W-:Y:S02]  /*3a90*/  ISETP.GE.AND P1, PT, R179, R55.reuse, PT ;  /* 0x00000037b300720c */ /* 0x080fe40003f26270 */
[----:B------:R-:W-:Y:S02]  /*3aa0*/  SEL R9, RZ, 0x4, P0 ;  /* 0x00000004ff097807 */ /* 0x000fe40000000000 */
[----:B------:R-:W-:Y:S02]  /*3ab0*/  SEL R210, RZ, 0x4, P1 ;  /* 0x00000004ffd27807 */ /* 0x000fe40000800000 */
[-C--:B------:R-:W-:Y:S02]  /*3ac0*/  ISETP.GE.AND P0, PT, R77, R55.reuse, PT ;  /* 0x000000374d00720c */ /* 0x080fe40003f06270 */
[----:B------:R-:W-:Y:S02]  /*3ad0*/  ISETP.GE.AND P1, PT, R173, R55, PT ;  /* 0x00000037ad00720c */ /* 0x000fe40003f26270 */
[----:B------:R-:W-:-:S02]  /*3ae0*/  SEL R55, RZ, 0x4, P0 ;  /* 0x00000004ff377807 */ /* 0x000fc40000000000 */
[----:B------:R-:W-:Y:S02]  /*3af0*/  SEL R209, RZ, 0x4, P1 ;  /* 0x00000004ffd17807 */ /* 0x000fe40000800000 */
[----:B------:R-:W-:Y:S02]  /*3b00*/  ISETP.GT.AND P0, PT, R76, 0x7f, PT ;  /* 0x0000007f4c00780c */ /* 0x000fe40003f04270 */
[----:B------:R-:W-:Y:S02]  /*3b10*/  ISETP.NE.U32.AND P6, PT, R63, RZ, PT ;  /* 0x000000ff3f00720c */ /* 0x000fe40003fc5070 */
[----:B------:R-:W-:Y:S02]  /*3b20*/  SEL R228, R228, RZ, P0 ;  /* 0x000000ffe4e47207 */ /* 0x000fe40000000000 */
[----:B------:R-:W-:Y:S02]  /*3b30*/  SEL R229, R229, RZ, P0 ;  /* 0x000000ffe5e57207 */ /* 0x000fe40000000000 */
[----:B------:R-:W-:-:S02]  /*3b40*/  SEL R227, R227, RZ, P0 ;  /* 0x000000ffe3e37207 */ /* 0x000fc40000000000 */
[----:B------:R-:W-:Y:S02]  /*3b50*/  SEL R226, R226, RZ, P0 ;  /* 0x000000ffe2e27207 */ /* 0x000fe40000000000 */
[----:B------:R-:W-:Y:S02]  /*3b60*/  SEL R225, R225, RZ, P0 ;  /* 0x000000ffe1e17207 */ /* 0x000fe40000000000 */
[----:B------:R-:W-:Y:S02]  /*3b70*/  SEL R224, R224, RZ, P0 ;  /* 0x000000ffe0e07207 */ /* 0x000fe40000000000 */
        /* <DEDUP_REMOVED lines=27> */
[C---:B------:R-:W-:Y:S02]  /*3d30*/  LEA R76, P0, R71.reuse, R72, 0x2 ;  /* 0x00000048474c7211 */ /* 0x040fe400078010ff */
[----:B------:R-:W-:Y:S02]  /*3d40*/  ISETP.NE.U32.AND P1, PT, R64, RZ, PT ;  /* 0x000000ff4000720c */ /* 0x000fe40003f25070 */
[----:B------:R-:W-:Y:S01]  /*3d50*/  LEA.HI.X.SX32 R77, R71, R6, 0x2, P0 ;  /* 0x00000006474d7211 */ /* 0x000fe200000f16ff */
[----:B------:R-:W-:Y:S01]  /*3d60*/  IMAD R71, R60, 0x2, R71 ;  /* 0x000000023c477824 */ /* 0x000fe200078e0247 */
[----:B------:R-:W-:Y:S02]  /*3d70*/  ISETP.NE.U32.AND P2, PT, R65, RZ, PT ;  /* 0x000000ff4100720c */ /* 0x000fe40003f45070 */
[----:B------:R-:W-:Y:S02]  /*3d80*/  ISETP.NE.U32.AND P3, PT, R70, RZ, PT ;  /* 0x000000ff4600720c */ /* 0x000fe40003f65070 */
[----:B------:R-:W-:-:S02]  /*3d90*/  LEA R82, P0, R71, R72, 0x2 ;  /* 0x0000004847527211 */ /* 0x000fc400078010ff */
[----:B------:R-:W-:Y:S02]  /*3da0*/  ISETP.NE.U32.AND P4, PT, R73, RZ, PT ;  /* 0x000000ff4900720c */ /* 0x000fe40003f85070 */
[----:B------:R-:W-:Y:S01]  /*3db0*/  LEA.HI.X.SX32 R83, R71, R6, 0x2, P0 ;  /* 0x0000000647537211 */ /* 0x000fe200000f16ff */
[----:B------:R-:W-:Y:S01]  /*3dc0*/  IMAD R71, R60, 0x2, R71 ;  /* 0x000000023c477824 */ /* 0x000fe200078e0247 */
[----:B------:R-:W-:-:S04]  /*3dd0*/  LOP3.LUT R199, R199, 0xfffffeff, RZ, 0xc0, !PT ;  /* 0xfffffeffc7c77812 */ /* 0x000fc800078ec0ff */
[----:B------:R-:W-:-:S04]  /*3de0*/  LEA R148, P0, R71, R72, 0x2 ;  /* 0x0000004847947211 */ /* 0x000fc800078010ff */
[----:B------:R-:W-:Y:S01]  /*3df0*/  LEA.HI.X.SX32 R149, R71, R6, 0x2, P0 ;  /* 0x0000000647957211 */ /* 0x000fe200000f16ff */
[----:B------:R-:W-:Y:S01]  /*3e00*/  IMAD R71, R60, 0x2, R71 ;  /* 0x000000023c477824 */ /* 0x000fe200078e0247 */
[----:B------:R-:W-:Y:S02]  /*3e10*/  @P4 LOP3.LUT R199, R199, 0x100, RZ, 0xfc, !PT ;  /* 0x00000100c7c74812 */ /* 0x000fe400078efcff */
[----:B------:R-:W-:Y:S02]  /*3e20*/  ISETP.NE.U32.AND P4, PT, R252, RZ, PT ;  /* 0x000000fffc00720c */ /* 0x000fe40003f85070 */
[----:B------:R-:W-:Y:S02]  /*3e30*/  LEA R154, P0, R71, R72, 0x2 ;  /* 0x00000048479a7211 */ /* 0x000fe400078010ff */
[----:B------:R-:W-:Y:S02]  /*3e40*/  LOP3.LUT R199, R199, 0xffffff7f, RZ, 0xc0, !PT ;  /* 0xffffff7fc7c77812 */ /* 0x000fe400078ec0ff */
[----:B------:R-:W-:Y:S01]  /*3e50*/  LEA.HI.X.SX32 R155, R71, R6, 0x2, P0 ;  /* 0x00000006479b7211 */ /* 0x000fe200000f16ff */
[----:B------:R-:W-:Y:S01]  /*3e60*/  IMAD R71, R60, 0x2, R71 ;  /* 0x000000023c477824 */ /* 0x000fe200078e0247 */
[----:B------:R-:W-:-:S02]  /*3e70*/  @P3 LOP3.LUT R199, R199, 0x80, RZ, 0xfc, !PT ;  /* 0x00000080c7c73812 */ /* 0x000fc400078efcff */
[----:B------:R-:W-:Y:S02]  /*3e80*/  ISETP.NE.U32.AND P3, PT, R251, RZ, PT ;  /* 0x000000fffb00720c */ /* 0x000fe40003f65070 */
[----:B------:R-:W-:Y:S02]  /*3e90*/  LEA R156, P0, R71, R72, 0x2 ;  /* 0x00000048479c7211 */ /* 0x000fe400078010ff */
[----:B------:R-:W-:Y:S02]  /*3ea0*/  LOP3.LUT R199, R199, 0xfffffdff, RZ, 0xc0, !PT ;  /* 0xfffffdffc7c77812 */ /* 0x000fe400078ec0ff */
[----:B------:R-:W-:Y:S02]  /*3eb0*/  LEA.HI.X.SX32 R157, R71, R6, 0x2, P0 ;  /* 0x00000006479d7211 */ /* 0x000fe400000f16ff */
[----:B------:R-:W-:Y:S02]  /*3ec0*/  LEA R188, P0, R165, R72, 0x2 ;  /* 0x00000048a5bc7211 */ /* 0x000fe400078010ff */
[----:B------:R-:W-:-:S02]  /*3ed0*/  @P2 LOP3.LUT R199, R199, 0x200, RZ, 0xfc, !PT ;  /* 0x00000200c7c72812 */ /* 0x000fc400078efcff */
[----:B------:R-:W-:Y:S02]  /*3ee0*/  LEA.HI.X.SX32 R189, R165, R6, 0x2, P0 ;  /* 0x00000006a5bd7211 */ /* 0x000fe400000f16ff */
[C---:B------:R-:W-:Y:S02]  /*3ef0*/  LEA R186, P0, R164.reuse, R72, 0x2 ;  /* 0x00000048a4ba7211 */ /* 0x040fe400078010ff */
[----:B------:R-:W-:Y:S02]  /*3f00*/  LOP3.LUT R199, R199, 0xfffffff7, RZ, 0xc0, !PT ;  /* 0xfffffff7c7c77812 */ /* 0x000fe400078ec0ff */
[----:B------:R-:W-:Y:S02]  /*3f10*/  LEA.HI.X.SX32 R187, R164, R6, 0x2, P0 ;  /* 0x00000006a4bb7211 */ /* 0x000fe400000f16ff */
[----:B------:R-:W-:Y:S02]  /*3f20*/  LEA R180, P0, R163, R72, 0x2 ;  /* 0x00000048a3b47211 */ /* 0x000fe400078010ff */
[----:B------:R-:W-:-:S02]  /*3f30*/  LOP3.LUT R251, R12, 0x18, RZ, 0xfc, !PT ;  /* 0x000000180cfb7812 */ /* 0x000fc400078efcff */
[----:B------:R-:W-:Y:S02]  /*3f40*/  LEA.HI.X.SX32 R181, R163, R6, 0x2, P0 ;  /* 0x00000006a3b57211 */ /* 0x000fe400000f16ff */
[----:B------:R-:W-:Y:S02]  /*3f50*/  LEA R178, P0, R190, R72, 0x2 ;  /* 0x00000048beb27211 */ /* 0x000fe400078010ff */
[----:B------:R-:W-:Y:S02]  /*3f60*/  LOP3.LUT R252, R12, 0x1a, RZ, 0xfc, !PT ;  /* 0x0000001a0cfc7812 */ /* 0x000fe400078efcff */
[----:B------:R-:W-:Y:S02]  /*3f70*/  LEA.HI.X.SX32 R179, R190, R6, 0x2, P0 ;  /* 0x00000006beb37211 */ /* 0x000fe400000f16ff */
[----:B------:R-:W-:-:S04]  /*3f80*/  LEA R172, P0, R162, R72, 0x2 ;  /* 0x00000048a2ac7211 */ /* 0x000fc800078010ff */
[----:B------:R-:W-:Y:S02]  /*3f90*/  LEA.HI.X.SX32 R173, R162, R6, 0x2, P0 ;  /* 0x00000006a2ad7211 */ /* 0x000fe400000f16ff */
[----:B------:R-:W-:-:S04]  /*3fa0*/  LEA R170, P0, R0, R72, 0x2 ;  /* 0x0000004800aa7211 */ /* 0x000fc800078010ff */
[----:B------:R-:W-:Y:S02]  /*3fb0*/  LEA.HI.X.SX32 R171, R0, R6, 0x2, P0 ;  /* 0x0000000600ab7211 */ /* 0x000fe400000f16ff */
[----:B------:R-:W-:-:S04]  /*3fc0*/  LEA R164, P0, R2, R72, 0x2 ;  /* 0x0000004802a47211 */ /* 0x000fc800078010ff */
[----:B------:R-:W-:Y:S02]  /*3fd0*/  LEA.HI.X.SX32 R165, R2, R6, 0x2, P0 ;  /* 0x0000000602a57211 */ /* 0x000fe400000f16ff */
[----:B------:R-:W-:-:S04]  /*3fe0*/  LEA R162, P0, R3, R72, 0x2 ;  /* 0x0000004803a27211 */ /* 0x000fc800078010ff */
[----:B------:R-:W-:Y:S02]  /*3ff0*/  LEA.HI.X.SX32 R163, R3, R6, 0x2, P0 ;  /* 0x0000000603a37211 */ /* 0x000fe400000f16ff */
[----:B------:R-:W-:Y:S02]  /*4000*/  ISETP.NE.U32.AND P0, PT, R62, RZ, PT ;  /* 0x000000ff3e00720c */ /* 0x000fe40003f05070 */
        /* <DEDUP_REMOVED lines=8> */
[----:B------:R-:W2:Y:S01]  /*4090*/  S2R R6, SR_TID.X ;  /* 0x0000000000067919 */ /* 0x000ea20000002100 */
[----:B------:R-:W-:Y:S02]  /*40a0*/  ISETP.NE.U32.AND P5, PT, R7, RZ, PT ;  /* 0x000000ff0700720c */ /* 0x000fe40003fa5070 */
[C---:B--2---:R-:W-:Y:S02]  /*40b0*/  LOP3.LUT P2, RZ, R6.reuse, 0x7f, RZ, 0xc0, !PT ;  /* 0x0000007f06ff7812 */ /* 0x044fe4000784c0ff */
[----:B------:R-:W-:-:S05]  /*40c0*/  LOP3.LUT R6, R6, 0x3f, RZ, 0xc0, !PT ;  /* 0x0000003f06067812 */ /* 0x000fca00078ec0ff */
[----:B------:R-:W-:-:S04]  /*40d0*/  IMAD R10, R6, 0x80, R10 ;  /* 0x00000080060a7824 */ /* 0x000fc800078e020a */
[----:B------:R-:W-:Y:S02]  /*40e0*/  VIADD R6, R10, UR12 ;  /* 0x0000000c0a067c36 */ /* 0x000fe40008000000 */
[----:B------:R-:W-:Y:S01]  /*40f0*/  VOTEU.ALL UP1, P2 ;  /* 0x0000000000ff7886 */ /* 0x000fe20001020000 */
[----:B------:R-:W-:Y:S01]  /*4100*/  @P2 LOP3.LUT R199, R199, 0x8, RZ, 0xfc, !PT ;  /* 0x00000008c7c72812 */ /* 0x000fe200078efcff */
[----:B------:R-:W-:-:S03]  /*4110*/  VOTEU.ALL UP2, P2 ;  /* 0x0000000000ff7886 */ /* 0x000fc60001040000 */
[----:B------:R-:W-:-:S04]  /*4120*/  @!UP1 UIADD3 UR14, UPT, UPT, -UR5, 0x100000, URZ ;  /* 0x00100000050e9890 */ /* 0x000fc8000fffe1ff */
[----:B------:R-:W-:Y:S02]  /*4130*/  @!UP1 USHF.L.U32 UR15, UR14, 0xb, URZ ;  /* 0x0000000b0e0f9899 */ /* 0x000fe400080006ff */
[----:B------:R-:W-:Y:S02]  /*4140*/  @!UP1 USHF.L.U32 UR14, UR14, 0x1, URZ ;  /* 0x000000010e0e9899 */ /* 0x000fe400080006ff */
[----:B------:R-:W-:-:S04]  /*4150*/  @!UP1 UIADD3 UR4, UPT, UPT, -UR5, 0x100000, URZ ;  /* 0x0010000005049890 */ /* 0x000fc8000fffe1ff */
[----:B------:R-:W-:Y:S02]  /*4160*/  @!UP1 USHF.L.U32 UR5, UR4, 0xb, URZ ;  /* 0x0000000b04059899 */ /* 0x000fe400080006ff */
[----:B------:R-:W-:Y:S01]  /*4170*/  @!UP1 USHF.L.U32 UR4, UR4, 0x1, URZ ;  /* 0x0000000104049899 */ /* 0x000fe200080006ff */
[----:B------:R-:W-:Y:S01]  /*4180*/  VOTEU.ALL UP1, P2 ;  /* 0x0000000000ff7886 */ /* 0x000fe20001020000 */
[----:B------:R-:W-:Y:S02]  /*4190*/  ISETP.NE.U32.AND P2, PT, R250, RZ, PT ;  /* 0x000000fffa00720c */ /* 0x000fe40003f45070 */
[----:B------:R-:W-:-:S05]  /*41a0*/  LOP3.LUT R250, R10, 0x10, RZ, 0x3c, !PT ;  /* 0x000000100afa7812 */ /* 0x000fca00078e3cff */
[----:B------:R-:W-:Y:S01]  /*41b0*/  VIADD R7, R250, UR12 ;  /* 0x0000000cfa077c36 */ /* 0x000fe20008000000 */
[----:B------:R-:W2:Y:S02]  /*41c0*/  FENCE.VIEW.ASYNC.S ;  /* 0x00000000000073c6 */ /* 0x000ea40000000000 */
[----:B--2---:R2:W3:Y:S02]  /*41d0*/  @!UP1 SYNCS.EXCH.64 URZ, [UR10], UR14 ;  /* 0x0000000e0aff95b2 */ /* 0x0044e40008000100 */
[----:B---3--:R-:W-:Y:S06]  /*41e0*/  BAR.SYNC.DEFER_BLOCKING 0x0 ;  /* 0x0000000000007b1d */ /* 0x008fec0000010000 */
[----:B------:R2:W1:Y:S02]  /*41f0*/  @!UP2 SYNCS.EXCH.64 URZ, [UR12+0x28008], UR4 ;  /* 0x028008040cffa5b2 */ /* 0x0004640008000100 */
[----:B------:R-:W-:Y:S01]  /*4200*/  @!PT LDS RZ, [RZ] ;  /* 0x00000000fffff984 */ /* 0x000fe20000000800 */
[----:B------:R-:W-:Y:S01]  /*4210*/  @!PT LDS RZ, [RZ] ;  /* 0x00000000fffff984 */ /* 0x000fe20000000800 */
[----:B------:R-:W-:Y:S01]  /*4220*/  @!PT LDS RZ, [RZ] ;  /* 0x00000000fffff984 */ /* 0x000fe20000000800 */
[----:B-1----:R1:W-:Y:S01]  /*4230*/  LDGSTS.E [R6], desc[UR42][R188.64], P5 ;  /* 0x00000000bc067fae */ /* 0x0023e2000a9a102a */
[----:B------:R-:W-:-:S03]  /*4240*/  ISETP.NE.U32.AND P5, PT, R249, RZ, PT ;  /* 0x000000fff900720c */ /* 0x000fc60003fa5070 */
[----:B------:R3:W-:Y:S01]  /*4250*/  LDGSTS.E [R6+0x8], desc[UR42][R186.64], P2 ;  /* 0x00008000ba067fae */ /* 0x0007e200091a102a */
[----:B------:R-:W-:Y:S02]  /*4260*/  ISETP.NE.U32.AND P2, PT, R248, RZ, PT ;  /* 0x000000fff800720c */ /* 0x000fe40003f45070 */
[----:B------:R-:W-:Y:S01]  /*4270*/  LOP3.LUT R248, R12, 0x1e, RZ, 0xfc, !PT ;  /* 0x0000001e0cf87812 */ /* 0x000fe200078efcff */
[----:B------:R4:W-:Y:S01]  /*4280*/  LDGSTS.E [R6+0x2000], desc[UR42][R184.64], P3 ;  /* 0x02000000b8067fae */ /* 0x0009e200099a102a */
[----:B------:R-:W-:Y:S02]  /*4290*/  ISETP.NE.U32.AND P3, PT, R247, RZ, PT ;  /* 0x000000fff700720c */ /* 0x000fe40003f65070 */
[----:B------:R-:W-:Y:S01]  /*42a0*/  LOP3.LUT R247, R10, 0x20, RZ, 0x3c, !PT ;  /* 0x000000200af77812 */ /* 0x000fe200078e3cff */
[----:B------:R5:W-:Y:S01]  /*42b0*/  LDGSTS.E [R6+0x2008], desc[UR42][R182.64], P4 ;  /* 0x02008000b6067fae */ /* 0x000be2000a1a102a */
[----:B------:R-:W-:-:S03]  /*42c0*/  ISETP.NE.U32.AND P4, PT, R49, RZ, PT ;  /* 0x000000ff3100720c */ /* 0x000fc60003f85070 */
[----:B------:R1:W-:Y:S01]  /*42d0*/  LDGSTS.E [R7], desc[UR42][R180.64], P5 ;  /* 0x00000000b4077fae */ /* 0x0003e2000a9a102a */
[----:B------:R-:W-:Y:S01]  /*42e0*/  ISETP.NE.U32.AND P5, PT, R245, RZ, PT ;  /* 0x000000fff500720c */ /* 0x000fe20003fa5070 */
[----:B------:R-:W-:Y:S01]  /*42f0*/  VIADD R49, R247, UR12 ;  /* 0x0000000cf7317c36 */ /* 0x000fe20008000000 */
[----:B------:R-:W-:Y:S01]  /*4300*/  LOP3.LUT R245, R12, 0x22, RZ, 0xfc, !PT ;  /* 0x000000220cf57812 */ /* 0x000fe200078efcff */
[----:B------:R1:W-:Y:S01]  /*4310*/  LDGSTS.E [R7+0x8], desc[UR42][R178.64], P2 ;  /* 0x00008000b2077fae */ /* 0x0003e200091a102a */
[----:B------:R-:W-:Y:S02]  /*4320*/  ISETP.NE.U32.AND P2, PT, R246, RZ, PT ;  /* 0x000000fff600720c */ /* 0x000fe40003f45070 */
[----:B------:R-:W-:Y:S01]  /*4330*/  LOP3.LUT R246, R12, 0x20, RZ, 0xfc, !PT ;  /* 0x000000200cf67812 */ /* 0x000fe200078efcff */
[----:B------:R1:W-:Y:S01]  /*4340*/  LDGSTS.E [R7+0x2000], desc[UR42][R176.64], P3 ;  /* 0x02000000b0077fae */ /* 0x0003e200099a102a */
[----:B------:R-:W-:Y:S02]  /*4350*/  ISETP.NE.U32.AND P3, PT, R244, RZ, PT ;  /* 0x000000fff400720c */ /* 0x000fe40003f65070 */
[----:B------:R-:W-:Y:S01]  /*4360*/  LOP3.LUT R244, R12, 0x24, RZ, 0xfc, !PT ;  /* 0x000000240cf47812 */ /* 0x000fe200078efcff */
[----:B------:R1:W-:Y:S01]  /*4370*/  LDGSTS.E [R7+0x2008], desc[UR42][R174.64], P4 ;  /* 0x02008000ae077fae */ /* 0x0003e2000a1a102a */
[----:B------:R-:W-:-:S02]  /*4380*/  ISETP.NE.U32.AND P4, PT, R243, RZ, PT ;  /* 0x000000fff300720c */ /* 0x000fc40003f85070 */
[----:B------:R-:W-:Y:S01]  /*4390*/  LOP3.LUT R243, R10, 0x30, RZ, 0x3c, !PT ;  /* 0x000000300af37812 */ /* 0x000fe200078e3cff */
[----:B------:R-:W1:Y:S02]  /*43a0*/  S2R R249, SR_TID.X ;  /* 0x0000000000f97919 */ /* 0x000e640000002100 */
[----:B------:R1:W-:Y:S01]  /*43b0*/  LDGSTS.E [R49], desc[UR42][R172.64], P2 ;  /* 0x00000000ac317fae */ /* 0x0003e200091a102a */
[----:B------:R-:W-:-:S03]  /*43c0*/  LOP3.LUT P2, RZ, R199, 0x200, RZ, 0xc0, !PT ;  /* 0x00000200c7ff7812 */ /* 0x000fc6000784c0ff */
[----:B------:R1:W-:Y:S01]  /*43d0*/  LDGSTS.E [R49+0x8], desc[UR42][R170.64], P5 ;  /* 0x00008000aa317fae */ /* 0x0003e2000a9a102a */
[----:B------:R-:W-:Y:S02]  /*43e0*/  ISETP.NE.U32.AND P5, PT, R241, RZ, PT ;  /* 0x000000fff100720c */ /* 0x000fe40003fa5070 */
[----:B------:R-:W-:Y:S01]  /*43f0*/  LOP3.LUT R241, R10, 0x40, RZ, 0x3c, !PT ;  /* 0x000000400af17812 */ /* 0x000fe200078e3cff */
[----:B------:R1:W-:Y:S01]  /*4400*/  LDGSTS.E [R49+0x2000], desc[UR42][R168.64], P3 ;  /* 0x02000000a8317fae */ /* 0x0003e200099a102a */
[----:B------:R-:W-:Y:S01]  /*4410*/  ISETP.NE.U32.AND P3, PT, R50, RZ, PT ;  /* 0x000000ff3200720c */ /* 0x000fe20003f65070 */
[----:B------:R-:W-:Y:S02]  /*4420*/  VIADD R50, R243, UR12 ;  /* 0x0000000cf3327c36 */ /* 0x000fe40008000000 */
[----:B------:R1:W-:Y:S01]  /*4430*/  LDGSTS.E [R49+0x2008], desc[UR42][R166.64], P4 ;  /* 0x02008000a6317fae */ /* 0x0003e2000a1a102a */
[----:B------:R-:W-:Y:S02]  /*4440*/  ISETP.NE.U32.AND P4, PT, R242, RZ, PT ;  /* 0x000000fff200720c */ /* 0x000fe40003f85070 */
[----:B------:R-:W-:-:S11]  /*4450*/  LOP3.LUT R242, R12, 0x26, RZ, 0xfc, !PT ;  /* 0x000000260cf27812 */ /* 0x000fd600078efcff */
[----:B------:R1:W-:Y:S01]  /*4460*/  LDGSTS.E [R50], desc[UR42][R164.64], P4 ;  /* 0x00000000a4327fae */ /* 0x0003e2000a1a102a */
[----:B------:R-:W-:-:S03]  /*4470*/  LOP3.LUT P4, RZ, R199, 0x100, RZ, 0xc0, !PT ;  /* 0x00000100c7ff7812 */ /* 0x000fc6000788c0ff */
[----:B------:R1:W-:Y:S01]  /*4480*/  LDGSTS.E [R50+0x8], desc[UR42][R162.64], P5 ;  /* 0x00008000a2327fae */ /* 0x0003e2000a9a102a */
[----:B------:R-:W-:Y:S01]  /*4490*/  ISETP.NE.U32.AND P5, PT, R51, RZ, PT ;  /* 0x000000ff3300720c */ /* 0x000fe20003fa5070 */
[----:B------:R-:W-:Y:S02]  /*44a0*/  VIADD R51, R241, UR12 ;  /* 0x0000000cf1337c36 */ /* 0x000fe40008000000 */
[----:B------:R1:W-:Y:S01]  /*44b0*/  LDGSTS.E [R50+0x2000], desc[UR42][R160.64], P3 ;  /* 0x02000000a0327fae */ /* 0x0003e200099a102a */
[----:B------:R-:W-:Y:S02]  /*44c0*/  ISETP.NE.U32.AND P3, PT, R240, RZ, PT ;  /* 0x000000fff000720c */ /* 0x000fe40003f65070 */
[----:B------:R-:W-:-:S03]  /*44d0*/  LOP3.LUT R240, R12, 0x28, RZ, 0xfc, !PT ;  /* 0x000000280cf07812 */ /* 0x000fc600078efcff */
[----:B------:R1:W-:Y:S01]  /*44e0*/  LDGSTS.E [R50+0x2008], desc[UR42][R158.64], P4 ;  /* 0x020080009e327fae */ /* 0x0003e2000a1a102a */
[----:B------:R-:W-:Y:S02]  /*44f0*/  ISETP.NE.U32.AND P4, PT, R239, RZ, PT ;  /* 0x000000ffef00720c */ /* 0x000fe40003f85070 */
[----:B------:R-:W-:-:S05]  /*4500*/  LOP3.LUT R239, R10, 0x50, RZ, 0x3c, !PT ;  /* 0x000000500aef7812 */ /* 0x000fca00078e3cff */
[----:B------:R1:W-:Y:S01]  /*4510*/  LDGSTS.E [R51], desc[UR42][R62.64], P3 ;  /* 0x000000003e337fae */ /* 0x0003e200099a102a */
[C---:B------:R-:W-:Y:S02]  /*4520*/  LOP3.LUT P3, RZ, R199.reuse, 0x80, RZ, 0xc0, !PT ;  /* 0x00000080c7ff7812 */ /* 0x040fe4000786c0ff */
[----:B------:R-:W-:-:S03]  /*4530*/  LOP3.LUT R199, R199, 0xffffffef, RZ, 0xc0, !PT ;  /* 0xffffffefc7c77812 */ /* 0x000fc600078ec0ff */
        /* <DEDUP_REMOVED lines=10> */
[----:B------:R-:W-:Y:S02]  /*45e0*/  ISETP.NE.U32.AND P3, PT, R236, RZ, PT ;  /* 0x000000ffec00720c */ /* 0x000fe40003f65070 */
[----:B------:R-:W-:Y:S01]  /*45f0*/  LOP3.LUT R236, R12, 0x2c, RZ, 0xfc, !PT ;  /* 0x0000002c0cec7812 */ /* 0x000fe200078efcff */
[----:B------:R1:W-:Y:S01]  /*4600*/  LDGSTS.E [R52+0x8], desc[UR42][R72.64], P4 ;  /* 0x0000800048347fae */ /* 0x0003e2000a1a102a */
[----:B------:R-:W-:Y:S02]  /*4610*/  ISETP.NE.U32.AND P4, PT, R235, RZ, PT ;  /* 0x000000ffeb00720c */ /* 0x000fe40003f85070 */
[----:B------:R-:W-:Y:S01]  /*4620*/  LOP3.LUT R235, R10, 0x70, RZ, 0x3c, !PT ;  /* 0x000000700aeb7812 */ /* 0x000fe200078e3cff */
[----:B------:R1:W-:Y:S01]  /*4630*/  LDGSTS.E [R52+0x2000], desc[UR42][R74.64], P5 ;  /* 0x020000004a347fae */ /* 0x0003e2000a9a102a */
[----:B------:R-:W-:Y:S01]  /*4640*/  ISETP.NE.U32.AND P5, PT, R53, RZ, PT ;  /* 0x000000ff3500720c */ /* 0x000fe20003fa5070 */
[----:B------:R-:W-:-:S02]  /*4650*/  VIADD R53, R237, UR12 ;  /* 0x0000000ced357c36 */ /* 0x000fc40008000000 */
[----:B------:R2:W-:Y:S01]  /*4660*/  LDGSTS.E [R52+0x2008], desc[UR42][R76.64], P2 ;  /* 0x020080004c347fae */ /* 0x0005e200091a102a */
[----:B------:R-:W-:Y:S01]  /*4670*/  ISETP.NE.U32.AND P2, PT, R59, RZ, PT ;  /* 0x000000ff3b00720c */ /* 0x000fe20003f45070 */
[----:B------:R-:W-:Y:S02]  /*4680*/  IMAD.SHL.U32 R59, R60, 0x40, RZ ;  /* 0x000000403c3b7824 */ /* 0x000fe400078e00ff */
[----:B------:R2:W-:Y:S01]  /*4690*/  LDGSTS.E [R53], desc[UR42][R78.64], P3 ;  /* 0x000000004e357fae */ /* 0x0005e200099a102a */
[----:B------:R-:W-:Y:S01]  /*46a0*/  ISETP.NE.U32.AND P3, PT, R54, RZ, PT ;  /* 0x000000ff3600720c */ /* 0x000fe20003f65070 */
[----:B------:R-:W-:Y:S02]  /*46b0*/  VIADD R54, R235, UR12 ;  /* 0x0000000ceb367c36 */ /* 0x000fe40008000000 */
[----:B------:R2:W-:Y:S01]  /*46c0*/  LDGSTS.E [R53+0x8], desc[UR42][R80.64], P4 ;  /* 0x0000800050357fae */ /* 0x0005e2000a1a102a */
[----:B------:R-:W-:Y:S01]  /*46d0*/  ISETP.NE.U32.AND P4, PT, R233, RZ, PT ;  /* 0x000000ffe900720c */ /* 0x000fe20003f85070 */
[----:B-1----:R-:W-:Y:S01]  /*46e0*/  IMAD.WIDE R188, R59, 0x4, R188 ;  /* 0x000000043bbc7825 */ /* 0x002fe200078e02bc */
[----:B------:R-:W-:Y:S01]  /*46f0*/  LOP3.LUT R233, R11, 0x40, RZ, 0x3c, !PT ;  /* 0x000000400be97812 */ /* 0x000fe200078e3cff */
[----:B------:R1:W-:Y:S01]  /*4700*/  LDGSTS.E [R53+0x2000], desc[UR42][R82.64], P5 ;  /* 0x0200000052357fae */ /* 0x0003e2000a9a102a */
[----:B------:R-:W-:Y:S01]  /*4710*/  ISETP.NE.U32.AND P5, PT, R234, RZ, PT ;  /* 0x000000ffea00720c */ /* 0x000fe20003fa5070 */
[----:B---3--:R-:W-:Y:S01]  /*4720*/  IMAD.WIDE R186, R59, 0x4, R186 ;  /* 0x000000043bba7825 */ /* 0x008fe200078e02ba */
[----:B------:R-:W-:Y:S01]  /*4730*/  LOP3.LUT R234, R11, 0x20, RZ, 0x3c, !PT ;  /* 0x000000200bea7812 */ /* 0x000fe200078e3cff */
[----:B------:R3:W-:Y:S01]  /*4740*/  LDGSTS.E [R53+0x2008], desc[UR42][R148.64], P1 ;  /* 0x0200800094357fae */ /* 0x0007e200089a102a */
[----:B------:R-:W-:Y:S01]  /*4750*/  ISETP.NE.U32.AND P1, PT, R58, RZ, PT ;  /* 0x000000ff3a00720c */ /* 0x000fe20003f25070 */
[----:B----4-:R-:W-:-:S02]  /*4760*/  IMAD.WIDE R184, R59, 0x4, R184 ;  /* 0x000000043bb87825 */ /* 0x010fc400078e02b8 */
[----:B------:R4:W-:Y:S01]  /*4770*/  LDGSTS.E [R54], desc[UR42][R150.64], P3 ;  /* 0x0000000096367fae */ /* 0x0009e200099a102a */
[----:B------:R-:W-:Y:S01]  /*4780*/  ISETP.NE.U32.AND P3, PT, R55, RZ, PT ;  /* 0x000000ff3700720c */ /* 0x000fe20003f65070 */
[----:B------:R-:W-:Y:S02]  /*4790*/  VIADD R55, R11, UR12 ;  /* 0x0000000c0b377c36 */ /* 0x000fe40008000000 */
[----:B------:R1:W-:Y:S01]  /*47a0*/  LDGSTS.E [R54+0x8], desc[UR42][R152.64], P4 ;  /* 0x0000800098367fae */ /* 0x0003e2000a1a102a */
[----:B------:R-:W-:Y:S01]  /*47b0*/  ISETP.NE.U32.AND P4, PT, R232, RZ, PT ;  /* 0x000000ffe800720c */ /* 0x000fe20003f85070 */
[----:B-----5:R-:W-:Y:S01]  /*47c0*/  IMAD.WIDE R182, R59, 0x4, R182 ;  /* 0x000000043bb67825 */ /* 0x020fe200078e02b6 */
[----:B------:R-:W-:Y:S01]  /*47d0*/  LOP3.LUT R232, R11, 0x60, RZ, 0x3c, !PT ;  /* 0x000000600be87812 */ /* 0x000fe200078e3cff */
[----:B------:R5:W-:Y:S01]  /*47e0*/  LDGSTS.E [R54+0x2000], desc[UR42][R154.64], P5 ;  /* 0x020000009a367fae */ /* 0x000be2000a9a102a */
[----:B------:R-:W-:Y:S01]  /*47f0*/  ISETP.NE.U32.AND P5, PT, R57, RZ, PT ;  /* 0x000000ff3900720c */ /* 0x000fe20003fa5070 */
[----:B------:R-:W-:-:S02]  /*4800*/  VIADD R57, R233, UR12 ;  /* 0x0000000ce9397c36 */ /* 0x000fc40008000000 */
[----:B------:R1:W-:Y:S01]  /*4810*/  LDGSTS.E [R54+0x2008], desc[UR42][R156.64], P0 ;  /* 0x020080009c367fae */ /* 0x0003e200081a102a */
[----:B------:R-:W-:Y:S01]  /*4820*/  VIADD R58, R232, UR12 ;  /* 0x0000000ce83a7c36 */ /* 0x000fe20008000000 */
[----:B------:R-:W-:Y:S01]  /*4830*/  @P3 LOP3.LUT R199, R199, 0x10, RZ, 0xfc, !PT ;  /* 0x00000010c7c73812 */ /* 0x000fe200078efcff */
[----:B------:R-:W-:Y:S01]  /*4840*/  IMAD.WIDE R180, R59, 0x4, R180 ;  /* 0x000000043bb47825 */ /* 0x000fe200078e02b4 */
[----:B------:R-:W0:Y:S01]  /*4850*/  LDGDEPBAR ;  /* 0x00000000000079af */ /* 0x000e220000000000 */
[----:B------:R-:W-:Y:S02]  /*4860*/  ISETP.NE.U32.AND P3, PT, R56, RZ, PT ;  /* 0x000000ff3800720c */ /* 0x000fe40003f65070 */
[----:B------:R-:W-:Y:S01]  /*4870*/  VIADD R56, R234, UR12 ;  /* 0x0000000cea387c36 */ /* 0x000fe20008000000 */
[----:B------:R1:W-:Y:S01]  /*4880*/  LDGSTS.E [R55+0x14000], desc[UR42][R84.64], P6 ;  /* 0x1400000054377fae */ /* 0x0003e2000b1a102a */
[----:B------:R-:W-:Y:S01]  /*4890*/  LOP3.LUT R199, R199, 0xffffffdf, RZ, 0xc0, !PT ;  /* 0xffffffdfc7c77812 */ /* 0x000fe200078ec0ff */
[----:B------:R-:W-:Y:S01]  /*48a0*/  IMAD.WIDE R178, R59, 0x4, R178 ;  /* 0x000000043bb27825 */ /* 0x000fe200078e02b2 */
[----:B------:R-:W-:Y:S01]  /*48b0*/  ISETP.NE.U32.AND P0, PT, R231, RZ, PT ;  /* 0x000000ffe700720c */ /* 0x000fe20003f05070 */
[----:B------:R1:W-:Y:S01]  /*48c0*/  LDGSTS.E [R55+0x14400], desc[UR42][R92.64], P6 ;  /* 0x144000005c377fae */ /* 0x0003e2000b1a102a */
[----:B------:R-:W-:Y:S01]  /*48d0*/  LOP3.LUT R231, R12, 0x2e, RZ, 0xfc, !PT ;  /* 0x0000002e0ce77812 */ /* 0x000fe200078efcff */
[----:B------:R-:W-:-:S02]  /*48e0*/  IMAD.WIDE R176, R59, 0x4, R176 ;  /* 0x000000043bb07825 */ /* 0x000fc400078e02b0 */
[----:B------:R1:W-:Y:S02]  /*48f0*/  LDGSTS.E [R55+0x14800], desc[UR42][R100.64], P6 ;  /* 0x1480000064377fae */ /* 0x0003e4000b1a102a */
[----:B------:R-:W-:Y:S01]  /*4900*/  @P3 LOP3.LUT R199, R199, 0x20, RZ, 0xfc, !PT ;  /* 0x00000020c7c73812 */ /* 0x000fe200078efcff */
[----:B------:R-:W-:Y:S01]  /*4910*/  IMAD.WIDE R174, R59, 0x4, R174 ;  /* 0x000000043bae7825 */ /* 0x000fe200078e02ae */
[----:B------:R1:W-:Y:S01]  /*4920*/  LDGSTS.E [R55+0x14c00], desc[UR42][R108.64], P6 ;  /* 0x14c000006c377fae */ /* 0x0003e2000b1a102a */
[----:B------:R-:W-:Y:S02]  /*4930*/  ISETP.NE.U32.AND P3, PT, R229, RZ, PT ;  /* 0x000000ffe500720c */ /* 0x000fe40003f65070 */
[----:B------:R-:W-:Y:S01]  /*4940*/  LOP3.LUT R199, R199, 0xffffffbf, RZ, 0xc0, !PT ;  /* 0xffffffbfc7c77812 */ /* 0x000fe200078ec0ff */
[----:B------:R1:W-:Y:S01]  /*4950*/  LDGSTS.E [R55+0x15000], desc[UR42][R116.64], P6 ;  /* 0x1500000074377fae */ /* 0x0003e2000b1a102a */
[----:B------:R-:W-:Y:S01]  /*4960*/  IMAD.WIDE R172, R59, 0x4, R172 ;  /* 0x000000043bac7825 */ /* 0x000fe200078e02ac */
[----:B------:R-:W-:-:S02]  /*4970*/  LOP3.LUT R229, R12, 0x34, RZ, 0xfc, !PT ;  /* 0x000000340ce57812 */ /* 0x000fc400078efcff */
[----:B------:R1:W-:Y:S01]  /*4980*/  LDGSTS.E [R55+0x15400], desc[UR42][R124.64], P6 ;  /* 0x154000007c377fae */ /* 0x0003e2000b1a102a */
[----:B------:R-:W-:Y:S01]  /*4990*/  @P5 LOP3.LUT R199, R199, 0x40, RZ, 0xfc, !PT ;  /* 0x00000040c7c75812 */ /* 0x000fe200078efcff */
[C---:B------:R-:W-:Y:S01]  /*49a0*/  IMAD.WIDE R170, R59.reuse, 0x4, R170 ;  /* 0x000000043baa7825 */ /* 0x040fe200078e02aa */
[----:B------:R-:W-:Y:S01]  /*49b0*/  ISETP.NE.U32.AND P5, PT, R228, RZ, PT ;  /* 0x000000ffe400720c */ /* 0x000fe20003fa5070 */
[----:B------:R1:W-:Y:S01]  /*49c0*/  LDGSTS.E [R55+0x15800], desc[UR42][R132.64], P6 ;  /* 0x1580000084377fae */ /* 0x0003e2000b1a102a */
[----:B------:R-:W-:Y:S01]  /*49d0*/  LOP3.LUT R228, R12, 0x32, RZ, 0xfc, !PT ;  /* 0x000000320ce47812 */ /* 0x000fe200078efcff */
[C---:B------:R-:W-:Y:S02]  /*49e0*/  IMAD.WIDE R168, R59.reuse, 0x4, R168 ;  /* 0x000000043ba87825 */ /* 0x040fe400078e02a8 */
[----:B------:R1:W-:Y:S02]  /*49f0*/  LDGSTS.E [R55+0x15c00], desc[UR42][R140.64], P6 ;  /* 0x15c000008c377fae */ /* 0x0003e4000b1a102a */
[----:B------:R-:W-:-:S02]  /*4a00*/  IMAD.WIDE R166, R59, 0x4, R166 ;  /* 0x000000043ba67825 */ /* 0x000fc400078e02a6 */
[----:B------:R1:W-:Y:S02]  /*4a10*/  LDGSTS.E [R56+0x14100], desc[UR42][R86.64], P6 ;  /* 0x1410000056387fae */ /* 0x0003e4000b1a102a */
[C---:B------:R-:W-:Y:S02]  /*4a20*/  IMAD.WIDE R164, R59.reuse, 0x4, R164 ;  /* 0x000000043ba47825 */ /* 0x040fe400078e02a4 */
[----:B------:R1:W-:Y:S02]  /*4a30*/  LDGSTS.E [R56+0x14500], desc[UR42][R94.64], P6 ;  /* 0x145000005e387fae */ /* 0x0003e4000b1a102a */
        /* <DEDUP_REMOVED lines=20> */
[----:B--2---:R-:W-:-:S02]  /*4b80*/  IMAD.WIDE R76, R59, 0x4, R76 ;  /* 0x000000043b4c7825 */ /* 0x004fc400078e024c */
[----:B------:R2:W-:Y:S02]  /*4b90*/  LDGSTS.E [R57+0x15200], desc[UR42][R120.64], P6 ;  /* 0x1520000078397fae */ /* 0x0005e4000b1a102a */
[C---:B------:R-:W-:Y:S02]  /*4ba0*/  IMAD.WIDE R78, R59.reuse, 0x4, R78 ;  /* 0x000000043b4e7825 */ /* 0x040fe400078e024e */
[----:B------:R2:W-:Y:S02]  /*4bb0*/  LDGSTS.E [R57+0x15600], desc[UR42][R128.64], P6 ;  /* 0x1560000080397fae */ /* 0x0005e4000b1a102a */
[C---:B------:R-:W-:Y:S02]  /*4bc0*/  IMAD.WIDE R80, R59.reuse, 0x4, R80 ;  /* 0x000000043b507825 */ /* 0x040fe400078e0250 */
[----:B------:R2:W-:Y:S02]  /*4bd0*/  LDGSTS.E [R57+0x15a00], desc[UR42][R136.64], P6 ;  /* 0x15a0000088397fae */ /* 0x0005e4000b1a102a */
[----:B-1----:R-:W-:-:S02]  /*4be0*/  IMAD.WIDE R82, R59, 0x4, R82 ;  /* 0x000000043b527825 */ /* 0x002fc400078e0252 */
[----:B------:R1:W-:Y:S02]  /*4bf0*/  LDGSTS.E [R57+0x15e00], desc[UR42][R144.64], P6 ;  /* 0x15e0000090397fae */ /* 0x0003e4000b1a102a */
[C---:B---3--:R-:W-:Y:S02]  /*4c00*/  IMAD.WIDE R148, R59.reuse, 0x4, R148 ;  /* 0x000000043b947825 */ /* 0x048fe400078e0294 */
[----:B------:R3:W-:Y:S02]  /*4c10*/  LDGSTS.E [R58+0x14300], desc[UR42][R90.64], P6 ;  /* 0x143000005a3a7fae */ /* 0x0007e4000b1a102a */
[C---:B----4-:R-:W-:Y:S02]  /*4c20*/  IMAD.WIDE R150, R59.reuse, 0x4, R150 ;  /* 0x000000043b967825 */ /* 0x050fe400078e0296 */
[----:B------:R4:W-:Y:S02]  /*4c30*/  LDGSTS.E [R58+0x14700], desc[UR42][R98.64], P6 ;  /* 0x14700000623a7fae */ /* 0x0009e4000b1a102a */
[----:B------:R-:W-:-:S02]  /*4c40*/  IMAD.WIDE R152, R59, 0x4, R152 ;  /* 0x000000043b987825 */ /* 0x000fc400078e0298 */
[----:B------:R1:W-:Y:S02]  /*4c50*/  LDGSTS.E [R58+0x14b00], desc[UR42][R106.64], P6 ;  /* 0x14b000006a3a7fae */ /* 0x0003e4000b1a102a */
[C---:B-----5:R-:W-:Y:S02]  /*4c60*/  IMAD.WIDE R154, R59.reuse, 0x4, R154 ;  /* 0x000000043b9a7825 */ /* 0x060fe400078e029a */
[----:B------:R5:W-:Y:S02]  /*4c70*/  LDGSTS.E [R58+0x14f00], desc[UR42][R114.64], P6 ;  /* 0x14f00000723a7fae */ /* 0x000be4000b1a102a */
[----:B------:R-:W-:Y:S02]  /*4c80*/  IMAD.WIDE R156, R59, 0x4, R156 ;  /* 0x000000043b9c7825 */ /* 0x000fe400078e029c */
[----:B------:R1:W-:Y:S02]  /*4c90*/  LDGSTS.E [R58+0x15300], desc[UR42][R122.64], P6 ;  /* 0x153000007a3a7fae */ /* 0x0003e4000b1a102a */
[----:B------:R-:W-:-:S02]  /*4ca0*/  IMAD.WIDE R84, R61, 0x4, R84 ;  /* 0x000000043d547825 */ /* 0x000fc400078e0254 */
[----:B------:R1:W-:Y:S02]  /*4cb0*/  LDGSTS.E [R58+0x15700], desc[UR42][R130.64], P6 ;  /* 0x15700000823a7fae */ /* 0x0003e4000b1a102a */
[C---:B------:R-:W-:Y:S02]  /*4cc0*/  IMAD.WIDE R92, R61.reuse, 0x4, R92 ;  /* 0x000000043d5c7825 */ /* 0x040fe400078e025c */
[----:B------:R1:W-:Y:S02]  /*4cd0*/  LDGSTS.E [R58+0x15b00], desc[UR42][R138.64], P6 ;  /* 0x15b000008a3a7fae */ /* 0x0003e4000b1a102a */
[C---:B------:R-:W-:Y:S02]  /*4ce0*/  IMAD.WIDE R100, R61.reuse, 0x4, R100 ;  /* 0x000000043d647825 */ /* 0x040fe400078e0264 */
[----:B------:R1:W-:Y:S01]  /*4cf0*/  LDGSTS.E [R58+0x15f00], desc[UR42][R146.64], P6 ;  /* 0x15f00000923a7fae */ /* 0x0003e2000b1a102a */
[----:B------:R-:W-:Y:S01]  /*4d00*/  ISETP.NE.U32.AND P6, PT, R230, RZ, PT ;  /* 0x000000ffe600720c */ /* 0x000fe20003fc5070 */
[C---:B------:R-:W-:Y:S01]  /*4d10*/  IMAD.WIDE R108, R61.reuse, 0x4, R108 ;  /* 0x000000043d6c7825 */ /* 0x040fe200078e026c */
[----:B------:R-:W-:Y:S01]  /*4d20*/  LOP3.LUT R230, R12, 0x30, RZ, 0xfc, !PT ;  /* 0x000000300ce67812 */ /* 0x000fe200078efcff */
[----:B------:R-:W0:Y:S02]  /*4d30*/  LDGDEPBAR ;  /* 0x00000000000079af */ /* 0x000e240000000000 */
[C---:B------:R-:W-:Y:S01]  /*4d40*/  IMAD.WIDE R116, R61.reuse, 0x4, R116 ;  /* 0x000000043d747825 */ /* 0x040fe200078e0274 */
[----:B------:R-:W-:Y:S03]  /*4d50*/  BAR.SYNC.DEFER_BLOCKING 0x0 ;  /* 0x0000000000007b1d */ /* 0x000fe60000010000 */
[----:B------:R-:W-:-:S04]  /*4d60*/  IMAD.WIDE R124, R61, 0x4, R124 ;  /* 0x000000043d7c7825 */ /* 0x000fc800078e027c */
[----:B------:R-:W-:-:S04]  /*4d70*/  IMAD.WIDE R132, R61, 0x4, R132 ;  /* 0x000000043d847825 */ /* 0x000fc800078e0284 */
[----:B------:R-:W-:-:S04]  /*4d80*/  IMAD.WIDE R140, R61, 0x4, R140 ;  /* 0x000000043d8c7825 */ /* 0x000fc800078e028c */
[----:B------:R-:W-:-:S04]  /*4d90*/  IMAD.WIDE R86, R61, 0x4, R86 ;  /* 0x000000043d567825 */ /* 0x000fc800078e0256 */
[----:B------:R-:W-:-:S04]  /*4da0*/  IMAD.WIDE R94, R61, 0x4, R94 ;  /* 0x000000043d5e7825 */ /* 0x000fc800078e025e */
[----:B------:R-:W-:Y:S01]  /*4db0*/  IMAD.WIDE R102, R61, 0x4, R102 ;  /* 0x000000043d667825 */ /* 0x000fe200078e0266 */
[----:B------:R-:W-:Y:S01]  /*4dc0*/  @!PT LDS RZ, [RZ] ;  /* 0x00000000fffff984 */ /* 0x000fe20000000800 */
[----:B------:R-:W-:Y:S01]  /*4dd0*/  @!PT LDS RZ, [RZ] ;  /* 0x00000000fffff984 */ /* 0x000fe20000000800 */
[----:B------:R-:W-:Y:S01]  /*4de0*/  @!PT LDS RZ, [RZ] ;  /* 0x00000000fffff984 */ /* 0x000fe20000000800 */
[----:B------:R1:W-:Y:S01]  /*4df0*/  LDGSTS.E [R6+0x4000], desc[UR42][R188.64], P5 ;  /* 0x04000000bc067fae */ /* 0x0003e2000a9a102a */
[----:B------:R-:W-:Y:S02]  /*4e00*/  ISETP.NE.U32.AND P5, PT, R227, RZ, PT ;  /* 0x000000ffe300720c */ /* 0x000fe40003fa5070 */
[C---:B------:R-:W-:Y:S01]  /*4e10*/  IMAD.WIDE R110, R61.reuse, 0x4, R110 ;  /* 0x000000043d6e7825 */ /* 0x040fe200078e026e */
[----:B------:R-:W-:Y:S01]  /*4e20*/  LOP3.LUT R227, R12, 0x36, RZ, 0xfc, !PT ;  /* 0x000000360ce37812 */ /* 0x000fe200078efcff */
[----:B------:R1:W-:Y:S01]  /*4e30*/  LDGSTS.E [R6+0x4008], desc[UR42][R186.64], P3 ;  /* 0x04008000ba067fae */ /* 0x0003e200099a102a */
[----:B------:R-:W-:Y:S01]  /*4e40*/  ISETP.NE.U32.AND P3, PT, R226, RZ, PT ;  /* 0x000000ffe200720c */ /* 0x000fe20003f65070 */
[----:B------:R-:W-:Y:S01]  /*4e50*/  IMAD.WIDE R118, R61, 0x4, R118 ;  /* 0x000000043d767825 */ /* 0x000fe200078e0276 */
[----:B------:R-:W-:-:S03]  /*4e60*/  LOP3.LUT R226, R12, 0x38, RZ, 0xfc, !PT ;  /* 0x000000380ce27812 */ /* 0x000fc600078efcff */
[----:B------:R-:W-:-:S03]  /*4e70*/  IMAD.WIDE R126, R61, 0x4, R126 ;  /* 0x000000043d7e7825 */ /* 0x000fc600078e027e */
[----:B------:R1:W-:Y:S01]  /*4e80*/  LDGSTS.E [R6+0x6000], desc[UR42][R184.64], P5 ;  /* 0x06000000b8067fae */ /* 0x0003e2000a9a102a */
[----:B------:R-:W-:Y:S01]  /*4e90*/  ISETP.NE.U32.AND P5, PT, R225, RZ, PT ;  /* 0x000000ffe100720c */ /* 0x000fe20003fa5070 */
[C---:B------:R-:W-:Y:S01]  /*4ea0*/  IMAD.WIDE R134, R61.reuse, 0x4, R134 ;  /* 0x000000043d867825 */ /* 0x040fe200078e0286 */
[----:B------:R-:W-:Y:S02]  /*4eb0*/  LOP3.LUT R225, R12, 0x3a, RZ, 0xfc, !PT ;  /* 0x0000003a0ce17812 */ /* 0x000fe400078efcff */
[----:B------:R1:W-:Y:S01]  /*4ec0*/  LDGSTS.E [R6+0x6008], desc[UR42][R182.64], P3 ;  /* 0x06008000b6067fae */ /* 0x0003e200099a102a */
[----:B------:R-:W-:Y:S01]  /*4ed0*/  ISETP.NE.U32.AND P3, PT, R224, RZ, PT ;  /* 0x000000ffe000720c */ /* 0x000fe20003f65070 */
[----:B------:R-:W-:Y:S01]  /*4ee0*/  IMAD.WIDE R142, R61, 0x4, R142 ;  /* 0x000000043d8e7825 */ /* 0x000fe200078e028e */
[----:B------:R-:W-:-:S03]  /*4ef0*/  LOP3.LUT R224, R12, 0x3c, RZ, 0xfc, !PT ;  /* 0x0000003c0ce07812 */ /* 0x000fc600078efcff */
[----:B------:R-:W-:-:S03]  /*4f00*/  IMAD.WIDE R88, R61, 0x4, R88 ;  /* 0x000000043d587825 */ /* 0x000fc600078e0258 */
[----:B------:R1:W-:Y:S01]  /*4f10*/  LDGSTS.E [R7+0x4000], desc[UR42][R180.64], P5 ;  /* 0x04000000b4077fae */ /* 0x0003e2000a9a102a */
[----:B------:R-:W-:Y:S01]  /*4f20*/  ISETP.NE.U32.AND P5, PT, R223, RZ, PT ;  /* 0x000000ffdf00720c */ /* 0x000fe20003fa5070 */
[----:B------:R-:W-:Y:S01]  /*4f30*/  IMAD.WIDE R96, R61, 0x4, R96 ;  /* 0x000000043d607825 */ /* 0x000fe200078e0260 */
[----:B------:R-:W-:Y:S02]  /*4f40*/  LOP3.LUT R223, R12, 0x3e, RZ, 0xfc, !PT ;  /* 0x0000003e0cdf7812 */ /* 0x000fe400078efcff */
[----:B------:R1:W-:Y:S01]  /*4f50*/  LDGSTS.E [R7+0x4008], desc[UR42][R178.64], P3 ;  /* 0x04008000b2077fae */ /* 0x0003e200099a102a */
[----:B------:R-:W-:Y:S01]  /*4f60*/  ISETP.NE.U32.AND P3, PT, R222, RZ, PT ;  /* 0x000000ffde00720c */ /* 0x000fe20003f65070 */
[----:B------:R-:W-:Y:S02]  /*4f70*/  VIADD R222, R191, 0x3f ;  /* 0x0000003fbfde7836 */ /* 0x000fe40000000000 */
[----:B------:R-:W-:-:S04]  /*4f80*/  IMAD.WIDE R104, R61, 0x4, R104 ;  /* 0x000000043d687825 */ /* 0x000fc800078e0268 */
[----:B------:R-:W-:Y:S01]  /*4f90*/  IMAD.WIDE R112, R61, 0x4, R112 ;  /* 0x000000043d707825 */ /* 0x000fe200078e0270 */
[----:B------:R1:W-:Y:S01]  /*4fa0*/  LDGSTS.E [R7+0x6000], desc[UR42][R176.64], P5 ;  /* 0x06000000b0077fae */ /* 0x0003e2000a9a102a */
[----:B------:R-:W-:Y:S02]  /*4fb0*/  ISETP.NE.U32.AND P5, PT, R221, RZ, PT ;  /* 0x000000ffdd00720c */ /* 0x000fe40003fa5070 */
[----:B--2---:R-:W-:Y:S01]  /*4fc0*/  IMAD.WIDE R120, R61, 0x4, R120 ;  /* 0x000000043d787825 */ /* 0x004fe200078e0278 */
[----:B------:R-:W-:Y:S01]  /*4fd0*/  LOP3.LUT R221, R249, 0x3f, RZ, 0xc0, !PT ;  /* 0x0000003ff9dd7812 */ /* 0x000fe200078ec0ff */
[----:B------:R2:W-:Y:S01]  /*4fe0*/  LDGSTS.E [R7+0x6008], desc[UR42][R174.64], P3 ;  /* 0x06008000ae077fae */ /* 0x0005e200099a102a */
[----:B------:R-:W-:Y:S01]  /*4ff0*/  ISETP.NE.U32.AND P3, PT, R220, RZ, PT ;  /* 0x000000ffdc00720c */ /* 0x000fe20003f65070 */
[C---:B------:R-:W-:Y:S01]  /*5000*/  IMAD.WIDE R128, R61.reuse, 0x4, R128 ;  /* 0x000000043d807825 */ /* 0x040fe200078e0280 */
[C---:B------:R-:W-:Y:S02]  /*5010*/  LOP3.LUT R220, R12.reuse, 0x16, RZ, 0xfc, !PT ;  /* 0x000000160cdc7812 */ /* 0x040fe400078efcff */
[----:B------:R-:W-:Y:S01]  /*5020*/  LOP3.LUT R249, R12, 0x1c, RZ, 0xfc, !PT ;  /* 0x0000001c0cf97812 */ /* 0x000fe200078efcff */
[----:B------:R-:W-:-:S03]  /*5030*/  IMAD.WIDE R136, R61, 0x4, R136 ;  /* 0x000000043d887825 */ /* 0x000fc600078e0288 */
[----:B------:R2:W-:Y:S01]  /*5040*/  LDGSTS.E [R49+0x4000], desc[UR42][R172.64], P5 ;  /* 0x04000000ac317fae */ /* 0x0005e2000a9a102a */
[----:B------:R-:W-:Y:S01]  /*5050*/  ISETP.NE.U32.AND P5, PT, R219, RZ, PT ;  /* 0x000000ffdb00720c */ /* 0x000fe20003fa5070 */
[C---:B-1----:R-:W-:Y:S01]  /*5060*/  IMAD.WIDE R144, R61.reuse, 0x4, R144 ;  /* 0x000000043d907825 */ /* 0x042fe200078e0290 */
[----:B------:R-:W-:Y:S02]  /*5070*/  LOP3.LUT R219, R12, 0x14, RZ, 0xfc, !PT ;  /* 0x000000140cdb7812 */ /* 0x000fe400078efcff */
[----:B------:R1:W-:Y:S01]  /*5080*/  LDGSTS.E [R49+0x4008], desc[UR42][R170.64], P3 ;  /* 0x04008000aa317fae */ /* 0x0003e200099a102a */
[----:B------:R-:W-:Y:S01]  /*5090*/  ISETP.NE.U32.AND P3, PT, R218, RZ, PT ;  /* 0x000000ffda00720c */ /* 0x000fe20003f65070 */
[----:B---3--:R-:W-:Y:S01]  /*50a0*/  IMAD.WIDE R90, R61, 0x4, R90 ;  /* 0x000000043d5a7825 */ /* 0x008fe200078e025a */
[----:B------:R-:W-:-:S03]  /*50b0*/  LOP3.LUT R218, R12, 0x12, RZ, 0xfc, !PT ;  /* 0x000000120cda7812 */ /* 0x000fc600078efcff */
[----:B----4-:R-:W-:-:S03]  /*50c0*/  IMAD.WIDE R98, R61, 0x4, R98 ;  /* 0x000000043d627825 */ /* 0x010fc600078e0262 */
[----:B------:R3:W-:Y:S01]  /*50d0*/  LDGSTS.E [R49+0x6000], desc[UR42][R168.64], P5 ;  /* 0x06000000a8317fae */ /* 0x0007e2000a9a102a */
[----:B------:R-:W-:Y:S01]  /*50e0*/  ISETP.NE.U32.AND P5, PT, R217, RZ, PT ;  /* 0x000000ffd900720c */ /* 0x000fe20003fa5070 */
[C---:B------:R-:W-:Y:S01]  /*50f0*/  IMAD.WIDE R106, R61.reuse, 0x4, R106 ;  /* 0x000000043d6a7825 */ /* 0x040fe200078e026a */
[----:B------:R-:W-:Y:S02]  /*5100*/  LOP3.LUT R217, R12, 0x10, RZ, 0xfc, !PT ;  /* 0x000000100cd97812 */ /* 0x000fe400078efcff */
[----:B------:R4:W-:Y:S01]  /*5110*/  LDGSTS.E [R49+0x6008], desc[UR42][R166.64], P3 ;  /* 0x06008000a6317fae */ /* 0x0009e200099a102a */
[----:B------:R-:W-:Y:S01]  /*5120*/  ISETP.NE.U32.AND P3, PT, R216, RZ, PT ;  /* 0x000000ffd800720c */ /* 0x000fe20003f65070 */
[----:B-----5:R-:W-:Y:S01]  /*5130*/  IMAD.WIDE R114, R61, 0x4, R114 ;  /* 0x000000043d727825 */ /* 0x020fe200078e0272 */
        /* <DEDUP_REMOVED lines=31> */
[----:B------:R-:W-:-:S03]  /*5330*/  IMAD.WIDE R176, R59, 0x4, R176 ;  /* 0x000000043bb07825 */ /* 0x000fc600078e02b0 */
[----:B------:R3:W-:Y:S01]  /*5340*/  LDGSTS.E [R51+0x6008], desc[UR42][R68.64], P3 ;  /* 0x0600800044337fae */ /* 0x0007e200099a102a */
[----:B------:R-:W-:Y:S01]  /*5350*/  ISETP.NE.U32.AND P3, PT, R209, RZ, PT ;  /* 0x000000ffd100720c */ /* 0x000fe20003f65070 */
[----:B--2---:R-:W-:-:S04]  /*5360*/  IMAD.WIDE R174, R59, 0x4, R174 ;  /* 0x000000043bae7825 */ /* 0x004fc800078e02ae */
[----:B------:R-:W-:-:S03]  /*5370*/  IMAD.WIDE R172, R59, 0x4, R172 ;  /* 0x000000043bac7825 */ /* 0x000fc600078e02ac */
[----:B------:R2:W-:Y:S01]  /*5380*/  LDGSTS.E [R52+0x4000], desc[UR42][R70.64], P5 ;  /* 0x0400000046347fae */ /* 0x0005e2000a9a102a */
[----:B------:R-:W-:Y:S01]  /*5390*/  LOP3.LUT P5, RZ, R199, 0x40, RZ, 0xc0, !PT ;  /* 0x00000040c7ff7812 */ /* 0x000fe200078ac0ff */
[----:B-1----:R-:W-:-:S03]  /*53a0*/  IMAD.WIDE R170, R59, 0x4, R170 ;  /* 0x000000043baa7825 */ /* 0x002fc600078e02aa */
[----:B------:R1:W-:Y:S01]  /*53b0*/  LDGSTS.E [R52+0x4008], desc[UR42][R72.64], P3 ;  /* 0x0400800048347fae */ /* 0x0003e200099a102a */
[----:B------:R-:W-:Y:S01]  /*53c0*/  LOP3.LUT P3, RZ, R199, 0x20, RZ, 0xc0, !PT ;  /* 0x00000020c7ff7812 */ /* 0x000fe2000786c0ff */
[----:B---3--:R-:W-:-:S04]  /*53d0*/  IMAD.WIDE R168, R59, 0x4, R168 ;  /* 0x000000043ba87825 */ /* 0x008fc800078e02a8 */
[----:B----4-:R-:W-:-:S04]  /*53e0*/  IMAD.WIDE R166, R59, 0x4, R166 ;  /* 0x000000043ba67825 */ /* 0x010fc800078e02a6 */
[----:B-----5:R-:W-:-:S04]  /*53f0*/  IMAD.WIDE R164, R59, 0x4, R164 ;  /* 0x000000043ba47825 */ /* 0x020fc800078e02a4 */
[----:B------:R3:W-:Y:S01]  /*5400*/  LDGSTS.E [R52+0x6000], desc[UR42][R74.64], P3 ;  /* 0x060000004a347fae */ /* 0x0007e200099a102a */
[----:B------:R-:W-:Y:S01]  /*5410*/  LOP3.LUT P3, RZ, R199, 0x10, RZ, 0xc0, !PT ;  /* 0x00000010c7ff7812 */ /* 0x000fe2000786c0ff */
[C---:B------:R-:W-:Y:S02]  /*5420*/  IMAD.WIDE R162, R59.reuse, 0x4, R162 ;  /* 0x000000043ba27825 */ /* 0x040fe400078e02a2 */
[----:B------:R4:W-:Y:S02]  /*5430*/  LDGSTS.E [R52+0x6008], desc[UR42][R76.64], P5 ;  /* 0x060080004c347fae */ /* 0x0009e4000a9a102a */
[----:B------:R-:W-:Y:S02]  /*5440*/  IMAD.WIDE R160, R59, 0x4, R160 ;  /* 0x000000043ba07825 */ /* 0x000fe400078e02a0 */
[----:B------:R5:W-:Y:S01]  /*5450*/  LDGSTS.E [R53+0x4000], desc[UR42][R78.64], P4 ;  /* 0x040000004e357fae */ /* 0x000be2000a1a102a */
[----:B------:R-:W-:Y:S01]  /*5460*/  ISETP.NE.U32.AND P4, PT, R8, RZ, PT ;  /* 0x000000ff0800720c */ /* 0x000fe20003f85070 */
[----:B------:R-:W-:-:S02]  /*5470*/  VIADD R8, R191, 0xffffff80 ;  /* 0xffffff80bf087836 */ /* 0x000fc40000000000 */
[----:B------:R1:W-:Y:S01]  /*5480*/  LDGSTS.E [R53+0x4008], desc[UR42][R80.64], P1 ;  /* 0x0400800050357fae */ /* 0x0003e200089a102a */
[C---:B------:R-:W-:Y:S02]  /*5490*/  IMAD.WIDE R158, R59.reuse, 0x4, R158 ;  /* 0x000000043b9e7825 */ /* 0x040fe400078e029e */
[-C--:B------:R-:W-:Y:S01]  /*54a0*/  ISETP.GE.AND P1, PT, R12, R8.reuse, PT ;  /* 0x000000080c00720c */ /* 0x080fe20003f26270 */
[----:B------:R1:W-:Y:S01]  /*54b0*/  LDGSTS.E [R53+0x6000], desc[UR42][R82.64], P0 ;  /* 0x0600000052357fae */ /* 0x0003e200081a102a */
[----:B------:R-:W-:Y:S01]  /*54c0*/  ISETP.NE.U32.AND P0, PT, R198, RZ, PT ;  /* 0x000000ffc600720c */ /* 0x000fe20003f05070 */
[C---:B------:R-:W-:Y:S01]  /*54d0*/  IMAD.WIDE R62, R59.reuse, 0x4, R62 ;  /* 0x000000043b3e7825 */ /* 0x040fe200078e023e */
[----:B------:R-:W-:Y:S01]  /*54e0*/  SEL R198, RZ, 0x4, P1 ;  /* 0x00000004ffc67807 */ /* 0x000fe20000800000 */
[----:B------:R1:W-:Y:S01]  /*54f0*/  LDGSTS.E [R53+0x6008], desc[UR42][R148.64], P2 ;  /* 0x0600800094357fae */ /* 0x0003e200091a102a */
[----:B------:R-:W-:Y:S01]  /*5500*/  ISETP.GT.AND P1, PT, R222, 0xbf, PT ;  /* 0x000000bfde00780c */ /* 0x000fe20003f24270 */
[C---:B------:R-:W-:Y:S01]  /*5510*/  IMAD.WIDE R64, R59.reuse, 0x4, R64 ;  /* 0x000000043b407825 */ /* 0x040fe200078e0240 */
[----:B------:R-:W-:Y:S01]  /*5520*/  ISETP.GE.AND P5, PT, R210, R8, PT ;  /* 0x00000008d200720c */ /* 0x000fe20003fa6270 */
[----:B------:R1:W-:Y:S01]  /*5530*/  LDGSTS.E [R54+0x4000], desc[UR42][R150.64], P6 ;  /* 0x0400000096367fae */ /* 0x0003e2000b1a102a */
[----:B------:R-:W-:Y:S01]  /*5540*/  SEL R198, R198, RZ, P1 ;  /* 0x000000ffc6c67207 */ /* 0x000fe20000800000 */
[----:B------:R-:W-:-:S02]  /*5550*/  IMAD.WIDE R66, R59, 0x4, R66 ;  /* 0x000000043b427825 */ /* 0x000fc400078e0242 */
[----:B------:R3:W-:Y:S01]  /*5560*/  LDGSTS.E [R54+0x4008], desc[UR42][R152.64], P4 ;  /* 0x0400800098367fae */ /* 0x0007e2000a1a102a */
[----:B------:R-:W-:Y:S01]  /*5570*/  ISETP.NE.U32.AND P4, PT, R9, RZ, PT ;  /* 0x000000ff0900720c */ /* 0x000fe20003f85070 */
[C---:B------:R-:W-:Y:S01]  /*5580*/  IMAD.WIDE R68, R59.reuse, 0x4, R68 ;  /* 0x000000043b447825 */ /* 0x040fe200078e0244 */
[----:B------:R-:W-:Y:S01]  /*5590*/  ISETP.NE.U32.AND P2, PT, R198, RZ, PT ;  /* 0x000000ffc600720c */ /* 0x000fe20003f45070 */
[----:B------:R3:W-:Y:S01]  /*55a0*/  LDGSTS.E [R54+0x6000], desc[UR42][R154.64], P0 ;  /* 0x060000009a367fae */ /* 0x0007e200081a102a */
[----:B------:R-:W-:Y:S01]  /*55b0*/  SEL R198, RZ, 0x4, P5 ;  /* 0x00000004ffc67807 */ /* 0x000fe20002800000 */
[C---:B--2---:R-:W-:Y:S01]  /*55c0*/  IMAD.WIDE R70, R59.reuse, 0x4, R70 ;  /* 0x000000043b467825 */ /* 0x044fe200078e0246 */
[----:B------:R-:W-:Y:S02]  /*55d0*/  ISETP.GE.AND P5, PT, R246, R8, PT ;  /* 0x00000008f600720c */ /* 0x000fe40003fa6270 */
[----:B------:R-:W-:Y:S01]  /*55e0*/  SEL R198, R198, RZ, P1 ;  /* 0x000000ffc6c67207 */ /* 0x000fe20000800000 */
[----:B-1----:R-:W-:Y:S01]  /*55f0*/  IMAD.WIDE R72, R59, 0x4, R72 ;  /* 0x000000043b487825 */ /* 0x002fe200078e0248 */
[----:B------:R-:W-:-:S02]  /*5600*/  SEL R9, RZ, 0x4, P5 ;  /* 0x00000004ff097807 */ /* 0x000fc40002800000 */
[----:B------:R-:W-:Y:S01]  /*5610*/  ISETP.NE.U32.AND P5, PT, R198, RZ, PT ;  /* 0x000000ffc600720c */ /* 0x000fe20003fa5070 */
[----:B------:R1:W-:Y:S01]  /*5620*/  LDGSTS.E [R54+0x6008], desc[UR42][R156.64], P4 ;  /* 0x060080009c367fae */ /* 0x0003e2000a1a102a */
[----:B------:R-:W-:Y:S01]  /*5630*/  SEL R9, R9, RZ, P1 ;  /* 0x000000ff09097207 */ /* 0x000fe20000800000 */
[----:B---3--:R-:W-:Y:S01]  /*5640*/  IMAD.WIDE R74, R59, 0x4, R74 ;  /* 0x000000043b4a7825 */ /* 0x008fe200078e024a */
[-C--:B------:R-:W-:Y:S01]  /*5650*/  ISETP.GE.AND P4, PT, R245, R8.reuse, PT ;  /* 0x00000008f500720c */ /* 0x080fe20003f86270 */
[----:B------:R-:W0:Y:S01]  /*5660*/  LDGDEPBAR ;  /* 0x00000000000079af */ /* 0x000e220000000000 */
[----:B------:R-:W-:Y:S01]  /*5670*/  ISETP.NE.U32.AND P0, PT, R9, RZ, PT ;  /* 0x000000ff0900720c */ /* 0x000fe20003f05070 */
[----:B----4-:R-:W-:Y:S01]  /*5680*/  IMAD.WIDE R76, R59, 0x4, R76 ;  /* 0x000000043b4c7825 */ /* 0x010fe200078e024c */
[----:B------:R-:W-:Y:S01]  /*5690*/  SEL R9, RZ, 0x4, P4 ;  /* 0x00000004ff097807 */ /* 0x000fe20002000000 */
[----:B------:R2:W-:Y:S01]  /*56a0*/  LDGSTS.E [R55+0x18000], desc[UR42][R84.64], P3 ;  /* 0x1800000054377fae */ /* 0x0005e200099a102a */
[----:B------:R-:W-:Y:S01]  /*56b0*/  ISETP.GE.AND P4, PT, R211, R8, PT ;  /* 0x00000008d300720c */ /* 0x000fe20003f86270 */
[----:B-----5:R-:W-:Y:S01]  /*56c0*/  IMAD.WIDE R78, R59, 0x4, R78 ;  /* 0x000000043b4e7825 */ /* 0x020fe200078e024e */
[----:B------:R-:W-:Y:S01]  /*56d0*/  SEL R9, R9, RZ, P1 ;  /* 0x000000ff09097207 */ /* 0x000fe20000800000 */
        /* <DEDUP_REMOVED lines=13> */
[----:B-1----:R-:W-:-:S02]  /*57b0*/  IMAD.WIDE R156, R59, 0x4, R156 ;  /* 0x000000043b9c7825 */ /* 0x002fc400078e029c */
[----:B------:R1:W-:Y:S02]  /*57c0*/  LDGSTS.E [R56+0x18100], desc[UR42][R86.64], P3 ;  /* 0x1810000056387fae */ /* 0x0003e400099a102a */
[C---:B--2---:R-:W-:Y:S02]  /*57d0*/  IMAD.WIDE R84, R61.reuse, 0x4, R84 ;  /* 0x000000043d547825 */ /* 0x044fe400078e0254 */
[----:B------:R2:W-:Y:S02]  /*57e0*/  LDGSTS.E [R56+0x18500], desc[UR42][R94.64], P3 ;  /* 0x185000005e387fae */ /* 0x0005e400099a102a */
[C---:B---3--:R-:W-:Y:S02]  /*57f0*/  IMAD.WIDE R92, R61.reuse, 0x4, R92 ;  /* 0x000000043d5c7825 */ /* 0x048fe400078e025c */
[----:B------:R3:W-:Y:S02]  /*5800*/  LDGSTS.E [R56+0x18900], desc[UR42][R102.64], P3 ;  /* 0x1890000066387fae */ /* 0x0007e400099a102a */
[----:B----4-:R-:W-:-:S02]  /*5810*/  IMAD.WIDE R100, R61, 0x4, R100 ;  /* 0x000000043d647825 */ /* 0x010fc400078e0264 */
[----:B------:R4:W-:Y:S02]  /*5820*/  LDGSTS.E [R56+0x18d00], desc[UR42][R110.64], P3 ;  /* 0x18d000006e387fae */ /* 0x0009e400099a102a */
[C---:B-----5:R-:W-:Y:S02]  /*5830*/  IMAD.WIDE R108, R61.reuse, 0x4, R108 ;  /* 0x000000043d6c7825 */ /* 0x060fe400078e026c */
        /* <DEDUP_REMOVED lines=37> */
[----:B------:R-:W-:Y:S02]  /*5a90*/  IMAD.WIDE R136, R61, 0x4, R136 ;  /* 0x000000043d887825 */ /* 0x000fe400078e0288 */
[----:B------:R1:W-:Y:S01]  /*5aa0*/  LDGSTS.E [R58+0x19f00], desc[UR42][R146.64], P3 ;  /* 0x19f00000923a7fae */ /* 0x0003e200099a102a */
[----:B------:R-:W-:Y:S01]  /*5ab0*/  ISETP.NE.U32.AND P3, PT, R9, RZ, PT ;  /* 0x000000ff0900720c */ /* 0x000fe20003f65070 */
[C---:B------:R-:W-:Y:S01]  /*5ac0*/  IMAD.WIDE R144, R61.reuse, 0x4, R144 ;  /* 0x000000043d907825 */ /* 0x040fe200078e0290 */
[----:B------:R-:W-:Y:S01]  /*5ad0*/  SEL R9, RZ, 0x4, P4 ;  /* 0x00000004ff097807 */ /* 0x000fe20002000000 */
[----:B------:R-:W0:Y:S01]  /*5ae0*/  LDGDEPBAR ;  /* 0x00000000000079af */ /* 0x000e220000000000 */
[-C--:B------:R-:W-:Y:S01]  /*5af0*/  ISETP.GE.AND P4, PT, R212, R8.reuse, PT ;  /* 0x00000008d400720c */ /* 0x080fe20003f86270 */
[----:B------:R-:W-:Y:S01]  /*5b00*/  IMAD.WIDE R90, R61, 0x4, R90 ;  /* 0x000000043d5a7825 */ /* 0x000fe200078e025a */
[----:B------:R-:W-:Y:S01]  /*5b10*/  SEL R9, R9, RZ, P1 ;  /* 0x000000ff09097207 */ /* 0x000fe20000800000 */
[----:B------:R-:W-:Y:S01]  /*5b20*/  BAR.SYNC.DEFER_BLOCKING 0x0 ;  /* 0x0000000000007b1d */ /* 0x000fe20000010000 */
[----:B------:R-:W-:Y:S01]  /*5b30*/  SEL R198, RZ, 0x4, P4 ;  /* 0x00000004ffc67807 */ /* 0x000fe20002000000 */
[----:B------:R-:W-:Y:S01]  /*5b40*/  IMAD.WIDE R98, R61, 0x4, R98 ;  /* 0x000000043d627825 */ /* 0x000fe200078e0262 */
[----:B------:R-:W-:-:S02]  /*5b50*/  ISETP.GE.AND P4, PT, R244, R8, PT ;  /* 0x00000008f400720c */ /* 0x000fc40003f86270 */
[----:B------:R-:W-:Y:S01]  /*5b60*/  SEL R198, R198, RZ, P1 ;  /* 0x000000ffc6c67207 */ /* 0x000fe20000800000 */
[----:B-1----:R-:W-:-:S04]  /*5b70*/  IMAD.WIDE R106, R61, 0x4, R106 ;  /* 0x000000043d6a7825 */ /* 0x002fc800078e026a */
[----:B--2---:R-:W-:-:S04]  /*5b80*/  IMAD.WIDE R114, R61, 0x4, R114 ;  /* 0x000000043d727825 */ /* 0x004fc800078e0272 */
[----:B---3--:R-:W-:-:S04]  /*5b90*/  IMAD.WIDE R122, R61, 0x4, R122 ;  /* 0x000000043d7a7825 */ /* 0x008fc800078e027a */
[----:B----4-:R-:W-:-:S04]  /*5ba0*/  IMAD.WIDE R130, R61, 0x4, R130 ;  /* 0x000000043d827825 */ /* 0x010fc800078e0282 */
[----:B-----5:R-:W-:Y:S01]  /*5bb0*/  IMAD.WIDE R138, R61, 0x4, R138 ;  /* 0x000000043d8a7825 */ /* 0x020fe200078e028a */
[----:B------:R-:W-:Y:S01]  /*5bc0*/  @!PT LDS RZ, [RZ] ;  /* 0x00000000fffff984 */ /* 0x000fe20000000800 */
[----:B------:R-:W-:Y:S01]  /*5bd0*/  @!PT LDS RZ, [RZ] ;  /* 0x00000000fffff984 */ /* 0x000fe20000000800 */
[----:B------:R-:W-:Y:S01]  /*5be0*/  @!PT LDS RZ, [RZ] ;  /* 0x00000000fffff984 */ /* 0x000fe20000000800 */
[----:B------:R1:W-:Y:S01]  /*5bf0*/  LDGSTS.E [R6+0x8000], desc[UR42][R188.64], P2 ;  /* 0x08000000bc067fae */ /* 0x0003e200091a102a */
[----:B------:R-:W-:Y:S02]  /*5c00*/  ISETP.NE.U32.AND P2, PT, R9, RZ, PT ;  /* 0x000000ff0900720c */ /* 0x000fe40003f45070 */
[----:B------:R-:W-:Y:S01]  /*5c10*/  IMAD.WIDE R146, R61, 0x4, R146 ;  /* 0x000000043d927825 */ /* 0x000fe200078e0292 */
[----:B------:R-:W-:Y:S01]  /*5c20*/  SEL R9, RZ, 0x4, P4 ;  /* 0x00000004ff097807 */ /* 0x000fe20002000000 */
[----:B------:R2:W-:Y:S01]  /*5c30*/  LDGSTS.E [R6+0x8008], desc[UR42][R186.64], P5 ;  /* 0x08008000ba067fae */ /* 0x0005e2000a9a102a */
[----:B------:R-:W-:Y:S02]  /*5c40*/  ISETP.GE.AND P5, PT, R242, R8, PT ;  /* 0x00000008f200720c */ /* 0x000fe40003fa6270 */
[----:B------:R-:W-:Y:S01]  /*5c50*/  ISETP.NE.U32.AND P4, PT, R198, RZ, PT ;  /* 0x000000ffc600720c */ /* 0x000fe20003f85070 */
[----:B------:R3:W-:Y:S01]  /*5c60*/  LDGSTS.E [R6+0xa000], desc[UR42][R184.64], P0 ;  /* 0x0a000000b8067fae */ /* 0x0007e200081a102a */
[----:B------:R-:W-:-:S02]  /*5c70*/  SEL R9, R9, RZ, P1 ;  /* 0x000000ff09097207 */ /* 0x000fc40000800000 */
[----:B------:R-:W-:Y:S01]  /*5c80*/  SEL R198, RZ, 0x4, P5 ;  /* 0x00000004ffc67807 */ /* 0x000fe20002800000 */
[----:B------:R4:W-:Y:S01]  /*5c90*/  LDGSTS.E [R6+0xa008], desc[UR42][R182.64], P3 ;  /* 0x0a008000b6067fae */ /* 0x0009e200099a102a */
[-C--:B------:R-:W-:Y:S01]  /*5ca0*/  ISETP.GE.AND P5, PT, R213, R8.reuse, PT ;  /* 0x00000008d500720c */ /* 0x080fe20003fa6270 */
[----:B-1----:R-:W-:Y:S01]  /*5cb0*/  IMAD.WIDE R188, R59, 0x4, R188 ;  /* 0x000000043bbc7825 */ /* 0x002fe200078e02bc */
[----:B------:R-:W-:Y:S01]  /*5cc0*/  ISETP.NE.U32.AND P0, PT, R9, RZ, PT ;  /* 0x000000ff0900720c */ /* 0x000fe20003f05070 */
[----:B------:R1:W-:Y:S01]  /*5cd0*/  LDGSTS.E [R7+0x8000], desc[UR42][R180.64], P2 ;  /* 0x08000000b4077fae */ /* 0x0003e200091a102a */
[----:B------:R-:W-:Y:S01]  /*5ce0*/  SEL R198, R198, RZ, P1 ;  /* 0x000000ffc6c67207 */ /* 0x000fe20000800000 */
[C---:B--2---:R-:W-:Y:S01]  /*5cf0*/  IMAD.WIDE R186, R59.reuse, 0x4, R186 ;  /* 0x000000043bba7825 */ /* 0x044fe200078e02ba */
[----:B------:R-:W-:Y:S01]  /*5d00*/  SEL R9, RZ, 0x4, P5 ;  /* 0x00000004ff097807 */ /* 0x000fe20002800000 */
[----:B------:R2:W-:Y:S01]  /*5d10*/  LDGSTS.E [R7+0x8008], desc[UR42][R178.64], P4 ;  /* 0x08008000b2077fae */ /* 0x0005e2000a1a102a */
[----:B------:R-:W-:Y:S01]  /*5d20*/  ISETP.GE.AND P3, PT, R214, R8, PT ;  /* 0x00000008d600720c */ /* 0x000fe20003f66270 */
[----:B---3--:R-:W-:Y:S01]  /*5d30*/  IMAD.WIDE R184, R59, 0x4, R184 ;  /* 0x000000043bb87825 */ /* 0x008fe200078e02b8 */
[----:B------:R-:W-:-:S02]  /*5d40*/  ISETP.NE.U32.AND P5, PT, R198, RZ, PT ;  /* 0x000000ffc600720c */ /* 0x000fc40003fa5070 */
[----:B------:R-:W-:Y:S01]  /*5d50*/  SEL R9, R9, RZ, P1 ;  /* 0x000000ff09097207 */ /* 0x000fe20000800000 */
[C---:B----4-:R-:W-:Y:S01]  /*5d60*/  IMAD.WIDE R182, R59.reuse, 0x4, R182 ;  /* 0x000000043bb67825 */ /* 0x050fe200078e02b6 */
[----:B------:R-:W-:Y:S01]  /*5d70*/  SEL R198, RZ, 0x4, P3 ;  /* 0x00000004ffc67807 */ /* 0x000fe20001800000 */
[----:B------:R3:W-:Y:S01]  /*5d80*/  LDGSTS.E [R7+0xa000], desc[UR42][R176.64], P0 ;  /* 0x0a000000b0077fae */ /* 0x0007e200081a102a */
[-C--:B------:R-:W-:Y:S01]  /*5d90*/  ISETP.GE.AND P3, PT, R240, R8.reuse, PT ;  /* 0x00000008f000720c */ /* 0x080fe20003f66270 */
[----:B-1----:R-:W-:Y:S01]  /*5da0*/  IMAD.WIDE R180, R59, 0x4, R180 ;  /* 0x000000043bb47825 */ /* 0x002fe200078e02b4 */
[----:B------:R-:W-:Y:S02]  /*5db0*/  ISETP.NE.U32.AND P2, PT, R9, RZ, PT ;  /* 0x000000ff0900720c */ /* 0x000fe40003f45070 */
[----:B------:R-:W-:Y:S01]  /*5dc0*/  SEL R198, R198, RZ, P1 ;  /* 0x000000ffc6c67207 */ /* 0x000fe20000800000 */
[----:B--2---:R-:W-:Y:S01]  /*5dd0*/  IMAD.WIDE R178, R59, 0x4, R178 ;  /* 0x000000043bb27825 */ /* 0x004fe200078e02b2 */
[----:B------:R-:W-:Y:S01]  /*5de0*/  SEL R9, RZ, 0x4, P3 ;  /* 0x00000004ff097807 */ /* 0x000fe20001800000 */
[----:B------:R1:W-:Y:S01]  /*5df0*/  LDGSTS.E [R7+0xa008], desc[UR42][R174.64], P5 ;  /* 0x0a008000ae077fae */ /* 0x0003e2000a9a102a */
[----:B------:R-:W-:-:S02]  /*5e00*/  ISETP.GE.AND P4, PT, R238, R8, PT ;  /* 0x00000008ee00720c */ /* 0x000fc40003f86270 */
[----:B------:R-:W-:Y:S01]  /*5e10*/  ISETP.NE.U32.AND P3, PT, R198, RZ, PT ;  /* 0x000000ffc600720c */ /* 0x000fe20003f65070 */
[----:B---3--:R-:W-:Y:S01]  /*5e20*/  IMAD.WIDE R176, R59, 0x4, R176 ;  /* 0x000000043bb07825 */ /* 0x008fe200078e02b0 */
[----:B------:R-:W-:Y:S02]  /*5e30*/  SEL R9, R9, RZ, P1 ;  /* 0x000000ff09097207 */ /* 0x000fe40000800000 */
[----:B------:R-:W-:Y:S01]  /*5e40*/  SEL R198, RZ, 0x4, P4 ;  /* 0x00000004ffc67807 */ /* 0x000fe20002000000 */
[----:B------:R2:W-:Y:S01]  /*5e50*/  LDGSTS.E [R49+0x8000], desc[UR42][R172.64], P2 ;  /* 0x08000000ac317fae */ /* 0x0005e200091a102a */
[----:B------:R-:W-:Y:S02]  /*5e60*/  ISETP.GE.AND P4, PT, R215, R8, PT ;  /* 0x00000008d700720c */ /* 0x000fe40003f86270 */
[----:B------:R-:W-:Y:S01]  /*5e70*/  ISETP.NE.U32.AND P0, PT, R9, RZ, PT ;  /* 0x000000ff0900720c */ /* 0x000fe20003f05070 */
[----:B-1----:R-:W-:Y:S01]  /*5e80*/  IMAD.WIDE R174, R59, 0x4, R174 ;  /* 0x000000043bae7825 */ /* 0x002fe200078e02ae */
[----:B------:R-:W-:-:S02]  /*5e90*/  SEL R198, R198, RZ, P1 ;  /* 0x000000ffc6c67207 */ /* 0x000fc40000800000 */
[----:B------:R-:W-:Y:S01]  /*5ea0*/  SEL R9, RZ, 0x4, P4 ;  /* 0x00000004ff097807 */ /* 0x000fe20002000000 */
[----:B------:R1:W-:Y:S01]  /*5eb0*/  LDGSTS.E [R49+0x8008], desc[UR42][R170.64], P3 ;  /* 0x08008000aa317fae */ /* 0x0003e200099a102a */
[-C--:B------:R-:W-:Y:S02]  /*5ec0*/  ISETP.GE.AND P5, PT, R216, R8.reuse, PT ;  /* 0x00000008d800720c */ /* 0x080fe40003fa6270 */
[----:B------:R-:W-:Y:S01]  /*5ed0*/  ISETP.NE.U32.AND P4, PT, R198, RZ, PT ;  /* 0x000000ffc600720c */ /* 0x000fe20003f85070 */
[----:B--2---:R-:W-:Y:S01]  /*5ee0*/  IMAD.WIDE R172, R59, 0x4, R172 ;  /* 0x000000043bac7825 */ /* 0x004fe200078e02ac */
[----:B------:R-:W-:Y:S02]  /*5ef0*/  SEL R9, R9, RZ, P1 ;  /* 0x000000ff09097207 */ /* 0x000fe40000800000 */
[----:B------:R-:W-:Y:S01]  /*5f00*/  SEL R198, RZ, 0x4, P5 ;  /* 0x00000004ffc67807 */ /* 0x000fe20002800000 */
[----:B------:R2:W-:Y:S01]  /*5f10*/  LDGSTS.E [R49+0xa000], desc[UR42][R168.64], P0 ;  /* 0x0a000000a8317fae */ /* 0x0005e200081a102a */
[----:B------:R-:W-:-:S02]  /*5f20*/  ISETP.GE.AND P5, PT, R236, R8, PT ;  /* 0x00000008ec00720c */ /* 0x000fc40003fa6270 */
[----:B------:R-:W-:Y:S01]  /*5f30*/  ISETP.NE.U32.AND P2, PT, R9, RZ, PT ;  /* 0x000000ff0900720c */ /* 0x000fe20003f45070 */
[----:B-1----:R-:W-:Y:S01]  /*5f40*/  IMAD.WIDE R170, R59, 0x4, R170 ;  /* 0x000000043baa7825 */ /* 0x002fe200078e02aa */
[----:B------:R-:W-:Y:S02]  /*5f50*/  SEL R198, R198, RZ, P1 ;  /* 0x000000ffc6c67207 */ /* 0x000fe40000800000 */
[----:B------:R-:W-:Y:S01]  /*5f60*/  SEL R9, RZ, 0x4, P5 ;  /* 0x00000004ff097807 */ /* 0x000fe20002800000 */
[----:B------:R1:W-:Y:S01]  /*5f70*/  LDGSTS.E [R49+0xa008], desc[UR42][R166.64], P4 ;  /* 0x0a008000a6317fae */ /* 0x0003e2000a1a102a */
[----:B------:R-:W-:Y:S02]  /*5f80*/  ISETP.GE.AND P3, PT, R231, R8, PT ;  /* 0x00000008e700720c */ /* 0x000fe40003f66270 */
[----:B------:R-:W-:Y:S01]  /*5f90*/  ISETP.NE.U32.AND P5, PT, R198, RZ, PT ;  /* 0x000000ffc600720c */ /* 0x000fe20003fa5070 */
[----:B--2---:R-:W-:Y:S01]  /*5fa0*/  IMAD.WIDE R168, R59, 0x4, R168 ;  /* 0x000000043ba87825 */ /* 0x004fe200078e02a8 */
[----:B------:R-:W-:-:S02]  /*5fb0*/  SEL R9, R9, RZ, P1 ;  /* 0x000000ff09097207 */ /* 0x000fc40000800000 */
[----:B------:R-:W-:Y:S01]  /*5fc0*/  SEL R198, RZ, 0x4, P3 ;  /* 0x00000004ffc67807 */ /* 0x000fe20001800000 */
[----:B------:R2:W-:Y:S01]  /*5fd0*/  LDGSTS.E [R50+0x8000], desc[UR42][R164.64], P2 ;  /* 0x08000000a4327fae */ /* 0x0005e200091a102a */
[-C--:B------:R-:W-:Y:S02]  /*5fe0*/  ISETP.GE.AND P3, PT, R217, R8.reuse, PT ;  /* 0x00000008d900720c */ /* 0x080fe40003f66270 */
[----:B------:R-:W-:Y:S01]  /*5ff0*/  ISETP.NE.U32.AND P0, PT, R9, RZ, PT ;  /* 0x000000ff0900720c */ /* 0x000fe20003f05070 */
[----:B-1----:R-:W-:Y:S01]  /*6000*/  IMAD.WIDE R166, R59, 0x4, R166 ;  /* 0x000000043ba67825 */ /* 0x002fe200078e02a6 */
[----:B------:R-:W-:Y:S02]  /*6010*/  SEL R198, R198, RZ, P1 ;  /* 0x000000ffc6c67207 */ /* 0x000fe40000800000 */
[----:B------:R-:W-:Y:S01]  /*6020*/  SEL R9, RZ, 0x4, P3 ;  /* 0x00000004ff097807 */ /* 0x000fe20001800000 */
[----:B------:R1:W-:Y:S01]  /*6030*/  LDGSTS.E [R50+0x8008], desc[UR42][R162.64], P5 ;  /* 0x08008000a2327fae */ /* 0x0003e2000a9a102a */
[----:B------:R-:W-:-:S02]  /*6040*/  ISETP.GE.AND P4, PT, R218, R8, PT ;  /* 0x00000008da00720c */ /* 0x000fc40003f86270 */
[----:B------:R-:W-:Y:S01]  /*6050*/  ISETP.NE.U32.AND P3, PT, R198, RZ, PT ;  /* 0x000000ffc600720c */ /* 0x000fe20003f65070 */
[----:B--2---:R-:W-:Y:S01]  /*6060*/  IMAD.WIDE R164, R59, 0x4, R164 ;  /* 0x000000043ba47825 */ /* 0x004fe200078e02a4 */
        /* <DEDUP_REMOVED lines=17> */
[C---:B-1----:R-:W-:Y:S01]  /*6180*/  IMAD.WIDE R158, R59.reuse, 0x4, R158 ;  /* 0x000000043b9e7825 */ /* 0x042fe200078e029e */
        /* <DEDUP_REMOVED lines=36> */
[----:B------:R-:W-:Y:S02]  /*63d0*/  SEL R9, RZ, 0x4, P5 ;  /* 0x00000004ff097807 */ /* 0x000fe40002800000 */
[----:B------:R-:W-:Y:S01]  /*63e0*/  SEL R198, R198, RZ, P1 ;  /* 0x000000ffc6c67207 */ /* 0x000fe20000800000 */
[----:B------:R1:W-:Y:S01]  /*63f0*/  LDGSTS.E [R52+0xa008], desc[UR42][R76.64], P4 ;  /* 0x0a0080004c347fae */ /* 0x0003e2000a1a102a */
[----:B------:R-:W-:Y:S02]  /*6400*/  SEL R9, R9, RZ, P1 ;  /* 0x000000ff09097207 */ /* 0x000fe40000800000 */
[----:B------:R-:W-:Y:S01]  /*6410*/  ISETP.NE.U32.AND P5, PT, R198, RZ, PT ;  /* 0x000000ffc600720c */ /* 0x000fe20003fa5070 */
[----:B--2---:R-:W-:Y:S01]  /*6420*/  IMAD.WIDE R74, R59, 0x4, R74 ;  /* 0x000000043b4a7825 */ /* 0x004fe200078e024a */
[----:B------:R-:W-:-:S02]  /*6430*/  ISETP.NE.U32.AND P3, PT, R9, RZ, PT ;  /* 0x000000ff0900720c */ /* 0x000fc40003f65070 */
[-C--:B------:R-:W-:Y:S01]  /*6440*/  ISETP.GE.AND P4, PT, R225, R8.reuse, PT ;  /* 0x00000008e100720c */ /* 0x080fe20003f86270 */
[----:B------:R2:W-:Y:S01]  /*6450*/  LDGSTS.E [R53+0x8000], desc[UR42][R78.64], P2 ;  /* 0x080000004e357fae */ /* 0x0005e200091a102a */
[-C--:B------:R-:W-:Y:S02]  /*6460*/  ISETP.GE.AND P0, PT, R221, R8.reuse, PT ;  /* 0x00000008dd00720c */ /* 0x080fe40003f06270 */
[----:B------:R-:W-:Y:S01]  /*6470*/  SEL R9, RZ, 0x4, P4 ;  /* 0x00000004ff097807 */ /* 0x000fe20002000000 */
[----:B-1----:R-:W-:Y:S01]  /*6480*/  IMAD.WIDE R76, R59, 0x4, R76 ;  /* 0x000000043b4c7825 */ /* 0x002fe200078e024c */
[-C--:B------:R-:W-:Y:S02]  /*6490*/  ISETP.GE.AND P2, PT, R249, R8.reuse, PT ;  /* 0x00000008f900720c */ /* 0x080fe40003f46270 */
[----:B------:R-:W-:Y:S01]  /*64a0*/  SEL R9, R9, RZ, P1 ;  /* 0x000000ff09097207 */ /* 0x000fe20000800000 */
[----:B------:R1:W-:Y:S01]  /*64b0*/  LDGSTS.E [R53+0x8008], desc[UR42][R80.64], P5 ;  /* 0x0800800050357fae */ /* 0x0003e2000a9a102a */
[----:B------:R-:W-:-:S02]  /*64c0*/  ISETP.GE.AND P5, PT, R248, R8, PT ;  /* 0x00000008f800720c */ /* 0x000fc40003fa6270 */
[-C--:B------:R-:W-:Y:S01]  /*64d0*/  ISETP.GE.AND P4, PT, R223, R8.reuse, PT ;  /* 0x00000008df00720c */ /* 0x080fe20003f86270 */
[----:B------:R3:W-:Y:S01]  /*64e0*/  LDGSTS.E [R53+0xa000], desc[UR42][R82.64], P3 ;  /* 0x0a00000052357fae */ /* 0x0007e200099a102a */
[----:B------:R-:W-:Y:S01]  /*64f0*/  ISETP.GE.AND P3, PT, R224, R8, PT ;  /* 0x00000008e000720c */ /* 0x000fe20003f66270 */
[----:B--2---:R-:W-:Y:S01]  /*6500*/  IMAD.WIDE R78, R59, 0x4, R78 ;  /* 0x000000043b4e7825 */ /* 0x004fe200078e024e */
[----:B------:R-:W-:Y:S02]  /*6510*/  SEL R8, RZ, 0x4, P0 ;  /* 0x00000004ff087807 */ /* 0x000fe40000000000 */
[----:B------:R-:W-:Y:S02]  /*6520*/  ISETP.NE.U32.AND P0, PT, R9, RZ, PT ;  /* 0x000000ff0900720c */ /* 0x000fe40003f05070 */
[----:B------:R-:W-:Y:S01]  /*6530*/  SEL R9, RZ, 0x4, P2 ;  /* 0x00000004ff097807 */ /* 0x000fe20001000000 */
[----:B-1----:R-:W-:Y:S01]  /*6540*/  IMAD.WIDE R80, R59, 0x4, R80 ;  /* 0x000000043b507825 */ /* 0x002fe200078e0250 */
[----:B------:R-:W-:-:S02]  /*6550*/  SEL R8, R8, RZ, P1 ;  /* 0x000000ff08087207 */ /* 0x000fc40000800000 */
[----:B------:R-:W-:Y:S01]  /*6560*/  SEL R9, R9, RZ, P1 ;  /* 0x000000ff09097207 */ /* 0x000fe20000800000 */
[----:B---3--:R-:W-:Y:S01]  /*6570*/  IMAD.WIDE R82, R59, 0x4, R82 ;  /* 0x000000043b527825 */ /* 0x008fe200078e0252 */
[----:B------:R-:W-:Y:S02]  /*6580*/  ISETP.NE.U32.AND P2, PT, R8, RZ, PT ;  /* 0x000000ff0800720c */ /* 0x000fe40003f45070 */
[----:B------:R-:W-:Y:S02]  /*6590*/  SEL R8, RZ, 0x4, P5 ;  /* 0x00000004ff087807 */ /* 0x000fe40002800000 */
[----:B------:R-:W-:Y:S01]  /*65a0*/  ISETP.NE.U32.AND P5, PT, R9, RZ, PT ;  /* 0x000000ff0900720c */ /* 0x000fe20003fa5070 */
[----:B------:R1:W-:Y:S01]  /*65b0*/  LDGSTS.E [R53+0xa008], desc[UR42][R148.64], P0 ;  /* 0x0a00800094357fae */ /* 0x0003e200081a102a */
[----:B------:R-:W-:Y:S02]  /*65c0*/  SEL R8, R8, RZ, P1 ;  /* 0x000000ff08087207 */ /* 0x000fe40000800000 */
[----:B------:R-:W-:-:S02]  /*65d0*/  SEL R9, RZ, 0x4, P3 ;  /* 0x00000004ff097807 */ /* 0x000fc40001800000 */
[----:B------:R-:W-:Y:S01]  /*65e0*/  ISETP.NE.U32.AND P0, PT, R8, RZ, PT ;  /* 0x000000ff0800720c */ /* 0x000fe20003f05070 */
[----:B------:R-:W-:Y:S01]  /*65f0*/  VIADD R8, R191, 0xffffff40 ;  /* 0xffffff40bf087836 */ /* 0x000fe20000000000 */
[----:B------:R-:W-:Y:S02]  /*6600*/  SEL R9, R9, RZ, P1 ;  /* 0x000000ff09097207 */ /* 0x000fe40000800000 */
[----:B------:R-:W-:-:S03]  /*6610*/  ISETP.GT.AND P3, PT, R222, 0xff, PT ;  /* 0x000000ffde00780c */ /* 0x000fc60003f64270 */
[----:B------:R2:W-:Y:S01]  /*6620*/  LDGSTS.E [R54+0x8000], desc[UR42][R150.64], P5 ;  /* 0x0800000096367fae */ /* 0x0005e2000a9a102a */
[----:B------:R-:W-:Y:S01]  /*6630*/  ISETP.GE.AND P5, PT, R12, R8, PT ;  /* 0x000000080c00720c */ /* 0x000fe20003fa6270 */
[----:B-1----:R-:W-:-:S03]  /*6640*/  IMAD.WIDE R148, R59, 0x4, R148 ;  /* 0x000000043b947825 */ /* 0x002fc600078e0294 */
[----:B------:R-:W-:Y:S01]  /*6650*/  SEL R198, RZ, 0x4, P5 ;  /* 0x00000004ffc67807 */ /* 0x000fe20002800000 */
[----:B------:R1:W-:Y:S01]  /*6660*/  LDGSTS.E [R54+0x8008], desc[UR42][R152.64], P0 ;  /* 0x0800800098367fae */ /* 0x0003e200081a102a */
[----:B------:R-:W-:Y:S02]  /*6670*/  ISETP.NE.U32.AND P5, PT, R9, RZ, PT ;  /* 0x000000ff0900720c */ /* 0x000fe40003fa5070 */
[----:B------:R-:W-:Y:S02]  /*6680*/  SEL R9, R198, RZ, P3 ;  /* 0x000000ffc6097207 */ /* 0x000fe40001800000 */
[----:B------:R-:W-:Y:S01]  /*6690*/  SEL R198, RZ, 0x4, P4 ;  /* 0x00000004ffc67807 */ /* 0x000fe20002000000 */
[----:B--2---:R-:W-:Y:S01]  /*66a0*/  IMAD.WIDE R150, R59, 0x4, R150 ;  /* 0x000000043b967825 */ /* 0x004fe200078e0296 */
[----:B------:R-:W-:Y:S02]  /*66b0*/  ISETP.GE.AND P0, PT, R210, R8, PT ;  /* 0x00000008d200720c */ /* 0x000fe40003f06270 */
[----:B------:R-:W-:-:S02]  /*66c0*/  SEL R198, R198, RZ, P1 ;  /* 0x000000ffc6c67207 */ /* 0x000fc40000800000 */
[----:B------:R-:W-:Y:S01]  /*66d0*/  ISETP.NE.U32.AND P4, PT, R9, RZ, PT ;  /* 0x000000ff0900720c */ /* 0x000fe20003f85070 */
[----:B-1----:R-:W-:Y:S01]  /*66e0*/  IMAD.WIDE R152, R59, 0x4, R152 ;  /* 0x000000043b987825 */ /* 0x002fe200078e0298 */
[----:B------:R-:W-:Y:S01]  /*66f0*/  ISETP.NE.U32.AND P1, PT, R198, RZ, PT ;  /* 0x000000ffc600720c */ /* 0x000fe20003f25070 */
[----:B------:R1:W-:Y:S01]  /*6700*/  LDGSTS.E [R54+0xa000], desc[UR42][R154.64], P5 ;  /* 0x0a0000009a367fae */ /* 0x0003e2000a9a102a */
[----:B------:R-:W-:Y:S02]  /*6710*/  SEL R198, RZ, 0x4, P0 ;  /* 0x00000004ffc67807 */ /* 0x000fe40000000000 */
[-C--:B------:R-:W-:Y:S02]  /*6720*/  ISETP.GE.AND P0, PT, R246, R8.reuse, PT ;  /* 0x00000008f600720c */ /* 0x080fe40003f06270 */
[----:B------:R-:W-:Y:S02]  /*6730*/  ISETP.GE.AND P5, PT, R245, R8, PT ;  /* 0x00000008f500720c */ /* 0x000fe40003fa6270 */
[----:B------:R-:W-:-:S02]  /*6740*/  SEL R9, RZ, 0x4, P0 ;  /* 0x00000004ff097807 */ /* 0x000fc40000000000 */
[----:B------:R-:W-:Y:S02]  /*6750*/  SEL R198, R198, RZ, P3 ;  /* 0x000000ffc6c67207 */ /* 0x000fe40001800000 */
[----:B------:R-:W-:Y:S01]  /*6760*/  SEL R9, R9, RZ, P3 ;  /* 0x000000ff09097207 */ /* 0x000fe20001800000 */
[----:B------:R2:W-:Y:S01]  /*6770*/  LDGSTS.E [R54+0xa008], desc[UR42][R156.64], P1 ;  /* 0x0a0080009c367fae */ /* 0x0005e200089a102a */
[----:B------:R-:W-:Y:S01]  /*6780*/  ISETP.NE.U32.AND P0, PT, R198, RZ, PT ;  /* 0x000000ffc600720c */ /* 0x000fe20003f05070 */
[----:B-1----:R-:W-:Y:S01]  /*6790*/  IMAD.WIDE R154, R59, 0x4, R154 ;  /* 0x000000043b9a7825 */ /* 0x002fe200078e029a */
[----:B------:R-:W-:Y:S01]  /*67a0*/  ISETP.NE.U32.AND P1, PT, R9, RZ, PT ;  /* 0x000000ff0900720c */ /* 0x000fe20003f25070 */
[----:B------:R-:W0:Y:S01]  /*67b0*/  LDGDEPBAR ;  /* 0x00000000000079af */ /* 0x000e220000000000 */
[----:B------:R-:W-:Y:S02]  /*67c0*/  SEL R9, RZ, 0x4, P5 ;  /* 0x00000004ff097807 */ /* 0x000fe40002800000 */
[----:B------:R-:W-:Y:S01]  /*67d0*/  ISETP.GE.AND P5, PT, R211, R8, PT ;  /* 0x00000008d300720c */ /* 0x000fe20003fa6270 */
[----:B------:R1:W-:Y:S01]  /*67e0*/  LDGSTS.E [R55+0x1c000], desc[UR42][R84.64], P2 ;  /* 0x1c00000054377fae */ /* 0x0003e200091a102a */
[----:B------:R-:W-:-:S03]  /*67f0*/  SEL R9, R9, RZ, P3 ;  /* 0x000000ff09097207 */ /* 0x000fc60001800000 */
[----:B------:R3:W-:Y:S01]  /*6800*/  LDGSTS.E [R55+0x1c400], desc[UR42][R92.64], P2 ;  /* 0x1c4000005c377fae */ /* 0x0007e200091a102a */
[----:B--2---:R-:W-:-:S03]  /*6810*/  IMAD.WIDE R156, R59, 0x4, R156 ;  /* 0x000000043b9c7825 */ /* 0x004fc600078e029c */
[----:B------:R2:W-:Y:S04]  /*6820*/  LDGSTS.E [R55+0x1c800], desc[UR42][R100.64], P2 ;  /* 0x1c80000064377fae */ /* 0x0005e800091a102a */
[----:B------:R4:W-:Y:S01]  /*6830*/  LDGSTS.E [R55+0x1cc00], desc[UR42][R108.64], P2 ;  /* 0x1cc000006c377fae */ /* 0x0009e200091a102a */
[----:B-1----:R-:W-:-:S03]  /*6840*/  IMAD.WIDE R84, R61, 0x4, R84 ;  /* 0x000000043d547825 */ /* 0x002fc600078e0254 */
[----:B------:R1:W-:Y:S01]  /*6850*/  LDGSTS.E [R55+0x1d000], desc[UR42][R116.64], P2 ;  /* 0x1d00000074377fae */ /* 0x0003e200091a102a */
[----:B---3--:R-:W-:-:S03]  /*6860*/  IMAD.WIDE R92, R61, 0x4, R92 ;  /* 0x000000043d5c7825 */ /* 0x008fc600078e025c */
[----:B------:R3:W-:Y:S01]  /*6870*/  LDGSTS.E [R55+0x1d400], desc[UR42][R124.64], P2 ;  /* 0x1d4000007c377fae */ /* 0x0007e200091a102a */
[----:B--2---:R-:W-:-:S03]  /*6880*/  IMAD.WIDE R100, R61, 0x4, R100 ;  /* 0x000000043d647825 */ /* 0x004fc600078e0264 */
[----:B------:R2:W-:Y:S01]  /*6890*/  LDGSTS.E [R55+0x1d800], desc[UR42][R132.64], P2 ;  /* 0x1d80000084377fae */ /* 0x0005e200091a102a */
[----:B----4-:R-:W-:-:S03]  /*68a0*/  IMAD.WIDE R108, R61, 0x4, R108 ;  /* 0x000000043d6c7825 */ /* 0x010fc600078e026c */
        /* <DEDUP_REMOVED lines=49> */
[----:B------:R-:W-:Y:S01]  /*6bc0*/  ISETP.NE.U32.AND P2, PT, R9, RZ, PT ;  /* 0x000000ff0900720c */ /* 0x000fe20003f45070 */
[C---:B-1----:R-:W-:Y:S01]  /*6bd0*/  IMAD.WIDE R122, R61.reuse, 0x4, R122 ;  /* 0x000000043d7a7825 */ /* 0x042fe200078e027a */
[----:B------:R-:W-:Y:S01]  /*6be0*/  SEL R9, RZ, 0x4, P5 ;  /* 0x00000004ff097807 */ /* 0x000fe20002800000 */
[----:B------:R-:W0:Y:S01]  /*6bf0*/  LDGDEPBAR ;  /* 0x00000000000079af */ /* 0x000e220000000000 */
[----:B------:R-:W-:Y:S01]  /*6c00*/  BAR.SYNC.DEFER_BLOCKING 0x0 ;  /* 0x0000000000007b1d */ /* 0x000fe20000010000 */
[-C--:B------:R-:W-:Y:S01]  /*6c10*/  ISETP.GE.AND P5, PT, R212, R8.reuse, PT ;  /* 0x00000008d400720c */ /* 0x080fe20003fa6270 */
[----:B---3--:R-:W-:Y:S01]  /*6c20*/  IMAD.WIDE R130, R61, 0x4, R130 ;  /* 0x000000043d827825 */ /* 0x008fe200078e0282 */
[----:B------:R-:W-:Y:S02]  /*6c30*/  SEL R9, R9, RZ, P3 ;  /* 0x000000ff09097207 */ /* 0x000fe40001800000 */
[----:B------:R-:W-:Y:S01]  /*6c40*/  SEL R198, RZ, 0x4, P5 ;  /* 0x00000004ffc67807 */ /* 0x000fe20002800000 */
[----:B--2---:R-:W-:Y:S01]  /*6c50*/  IMAD.WIDE R138, R61, 0x4, R138 ;  /* 0x000000043d8a7825 */ /* 0x004fe200078e028a */
[----:B------:R-:W-:-:S02]  /*6c60*/  ISETP.GE.AND P5, PT, R244, R8, PT ;  /* 0x00000008f400720c */ /* 0x000fc40003fa6270 */
[----:B------:R-:W-:Y:S01]  /*6c70*/  SEL R198, R198, RZ, P3 ;  /* 0x000000ffc6c67207 */ /* 0x000fe20001800000 */
[----:B----4-:R-:W-:Y:S01]  /*6c80*/  IMAD.WIDE R146, R61, 0x4, R146 ;  /* 0x000000043d927825 */ /* 0x010fe200078e0292 */
[----:B------:R-:W-:Y:S01]  /*6c90*/  @!PT LDS RZ, [RZ] ;  /* 0x00000000fffff984 */ /* 0x000fe20000000800 */
[----:B------:R-:W-:Y:S01]  /*6ca0*/  @!PT LDS RZ, [RZ] ;  /* 0x00000000fffff984 */ /* 0x000fe20000000800 */
[----:B------:R-:W-:Y:S01]  /*6cb0*/  @!PT LDS RZ, [RZ] ;  /* 0x00000000fffff984 */ /* 0x000fe20000000800 */
[----:B------:R1:W-:Y:S01]  /*6cc0*/  LDGSTS.E [R6+0xc000], desc[UR42][R188.64], P4 ;  /* 0x0c000000bc067fae */ /* 0x0003e2000a1a102a */
[----:B------:R-:W-:Y:S02]  /*6cd0*/  ISETP.NE.U32.AND P4, PT, R9, RZ, PT ;  /* 0x000000ff0900720c */ /* 0x000fe40003f85070 */
[----:B------:R-:W-:Y:S01]  /*6ce0*/  SEL R9, RZ, 0x4, P5 ;  /* 0x00000004ff097807 */ /* 0x000fe20002800000 */
[----:B------:R2:W-:Y:S01]  /*6cf0*/  LDGSTS.E [R6+0xc008], desc[UR42][R186.64], P0 ;  /* 0x0c008000ba067fae */ /* 0x0005e200081a102a */
[----:B------:R-:W-:Y:S02]  /*6d00*/  ISETP.GE.AND P0, PT, R242, R8, PT ;  /* 0x00000008f200720c */ /* 0x000fe40003f06270 */
[----:B------:R-:W-:Y:S01]  /*6d10*/  ISETP.NE.U32.AND P5, PT, R198, RZ, PT ;  /* 0x000000ffc600720c */ /* 0x000fe20003fa5070 */
[----:B------:R2:W-:Y:S01]  /*6d20*/  LDGSTS.E [R6+0xe000], desc[UR42][R184.64], P1 ;  /* 0x0e000000b8067fae */ /* 0x0005e200089a102a */
[----:B------:R-:W-:-:S02]  /*6d30*/  SEL R198, RZ, 0x4, P0 ;  /* 0x00000004ffc67807 */ /* 0x000fc40000000000 */
[----:B------:R-:W-:Y:S01]  /*6d40*/  SEL R9, R9, RZ, P3 ;  /* 0x000000ff09097207 */ /* 0x000fe20001800000 */
[----:B------:R2:W-:Y:S01]  /*6d50*/  LDGSTS.E [R6+0xe008], desc[UR42][R182.64], P2 ;  /* 0x0e008000b6067fae */ /* 0x0005e200091a102a */
[-C--:B------:R-:W-:Y:S02]  /*6d60*/  ISETP.GE.AND P0, PT, R213, R8.reuse, PT ;  /* 0x00000008d500720c */ /* 0x080fe40003f06270 */
[----:B------:R-:W-:Y:S01]  /*6d70*/  SEL R198, R198, RZ, P3 ;  /* 0x000000ffc6c67207 */ /* 0x000fe20001800000 */
[----:B------:R2:W-:Y:S01]  /*6d80*/  LDGSTS.E [R7+0xc000], desc[UR42][R180.64], P4 ;  /* 0x0c000000b4077fae */ /* 0x0005e2000a1a102a */
[----:B------:R-:W-:Y:S02]  /*6d90*/  ISETP.NE.U32.AND P1, PT, R9, RZ, PT ;  /* 0x000000ff0900720c */ /* 0x000fe40003f25070 */
[----:B------:R-:W-:Y:S01]  /*6da0*/  ISETP.GE.AND P2, PT, R214, R8, PT ;  /* 0x00000008d600720c */ /* 0x000fe20003f46270 */
[----:B------:R2:W-:Y:S01]  /*6db0*/  LDGSTS.E [R7+0xc008], desc[UR42][R178.64], P5 ;  /* 0x0c008000b2077fae */ /* 0x0005e2000a9a102a */
[----:B------:R-:W-:-:S02]  /*6dc0*/  SEL R9, RZ, 0x4, P0 ;  /* 0x00000004ff097807 */ /* 0x000fc40000000000 */
[----:B------:R-:W-:Y:S02]  /*6dd0*/  ISETP.NE.U32.AND P0, PT, R198, RZ, PT ;  /* 0x000000ffc600720c */ /* 0x000fe40003f05070 */
[----:B------:R-:W-:Y:S02]  /*6de0*/  SEL R198, RZ, 0x4, P2 ;  /* 0x00000004ffc67807 */ /* 0x000fe40001000000 */
[----:B------:R-:W-:Y:S02]  /*6df0*/  SEL R9, R9, RZ, P3 ;  /* 0x000000ff09097207 */ /* 0x000fe40001800000 */
[----:B------:R-:W-:Y:S01]  /*6e00*/  ISETP.GE.AND P2, PT, R240, R8, PT ;  /* 0x00000008f000720c */ /* 0x000fe20003f46270 */
[----:B------:R2:W-:Y:S01]  /*6e10*/  LDGSTS.E [R7+0xe000], desc[UR42][R176.64], P1 ;  /* 0x0e000000b0077fae */ /* 0x0005e200089a102a */
[----:B------:R-:W-:Y:S02]  /*6e20*/  SEL R198, R198, RZ, P3 ;  /* 0x000000ffc6c67207 */ /* 0x000fe40001800000 */
[----:B------:R-:W-:-:S02]  /*6e30*/  ISETP.NE.U32.AND P4, PT, R9, RZ, PT ;  /* 0x000000ff0900720c */ /* 0x000fc40003f85070 */
[-C--:B------:R-:W-:Y:S01]  /*6e40*/  ISETP.GE.AND P5, PT, R238, R8.reuse, PT ;  /* 0x00000008ee00720c */ /* 0x080fe20003fa6270 */
[----:B------:R2:W-:Y:S01]  /*6e50*/  LDGSTS.E [R7+0xe008], desc[UR42][R174.64], P0 ;  /* 0x0e008000ae077fae */ /* 0x0005e200081a102a */
[----:B------:R-:W-:Y:S02]  /*6e60*/  SEL R9, RZ, 0x4, P2 ;  /* 0x00000004ff097807 */ /* 0x000fe40001000000 */
[----:B------:R-:W-:Y:S02]  /*6e70*/  ISETP.NE.U32.AND P2, PT, R198, RZ, PT ;  /* 0x000000ffc600720c */ /* 0x000fe40003f45070 */
[----:B------:R-:W-:Y:S02]  /*6e80*/  SEL R198, RZ, 0x4, P5 ;  /* 0x00000004ffc67807 */ /* 0x000fe40002800000 */
[----:B------:R-:W-:Y:S02]  /*6e90*/  SEL R9, R9, RZ, P3 ;  /* 0x000000ff09097207 */ /* 0x000fe40001800000 */
[----:B------:R-:W-:Y:S01]  /*6ea0*/  ISETP.GE.AND P5, PT, R215, R8, PT ;  /* 0x00000008d700720c */ /* 0x000fe20003fa6270 */
[----:B------:R2:W-:Y:S01]  /*6eb0*/  LDGSTS.E [R49+0xc000], desc[UR42][R172.64], P4 ;  /* 0x0c000000ac317fae */ /* 0x0005e2000a1a102a */
[----:B------:R-:W-:-:S02]  /*6ec0*/  SEL R198, R198, RZ, P3 ;  /* 0x000000ffc6c67207 */ /* 0x000fc40001800000 */
[----:B------:R-:W-:Y:S02]  /*6ed0*/  ISETP.NE.U32.AND P1, PT, R9, RZ, PT ;  /* 0x000000ff0900720c */ /* 0x000fe40003f25070 */
[----:B------:R-:W-:Y:S01]  /*6ee0*/  ISETP.GE.AND P0, PT, R216, R8, PT ;  /* 0x00000008d800720c */ /* 0x000fe20003f06270 */
[----:B------:R2:W-:Y:S01]  /*6ef0*/  LDGSTS.E [R49+0xc008], desc[UR42][R170.64], P2 ;  /* 0x0c008000aa317fae */ /* 0x0005e200091a102a */
[----:B------:R-:W-:Y:S02]  /*6f00*/  SEL R9, RZ, 0x4, P5 ;  /* 0x00000004ff097807 */ /* 0x000fe40002800000 */
[----:B------:R-:W-:Y:S02]  /*6f10*/  ISETP.NE.U32.AND P5, PT, R198, RZ, PT ;  /* 0x000000ffc600720c */ /* 0x000fe40003fa5070 */
[----:B------:R-:W-:Y:S02]  /*6f20*/  SEL R198, RZ, 0x4, P0 ;  /* 0x00000004ffc67807 */ /* 0x000fe40000000000 */
[----:B------:R-:W-:-:S02]  /*6f30*/  SEL R9, R9, RZ, P3 ;  /* 0x000000ff09097207 */ /* 0x000fc40001800000 */
[-C--:B------:R-:W-:Y:S01]  /*6f40*/  ISETP.GE.AND P0, PT, R236, R8.reuse, PT ;  /* 0x00000008ec00720c */ /* 0x080fe20003f06270 */
[----:B------:R2:W-:Y:S01]  /*6f50*/  LDGSTS.E [R49+0xe000], desc[UR42][R168.64], P1 ;  /* 0x0e000000a8317fae */ /* 0x0005e200089a102a */
[----:B------:R-:W-:Y:S02]  /*6f60*/  SEL R198, R198, RZ, P3 ;  /* 0x000000ffc6c67207 */ /* 0x000fe40001800000 */
[----:B------:R-:W-:Y:S02]  /*6f70*/  ISETP.NE.U32.AND P4, PT, R9, RZ, PT ;  /* 0x000000ff0900720c */ /* 0x000fe40003f85070 */
[----:B------:R-:W-:Y:S01]  /*6f80*/  ISETP.GE.AND P2, PT, R231, R8, PT ;  /* 0x00000008e700720c */ /* 0x000fe20003f46270 */
[----:B------:R2:W-:Y:S01]  /*6f90*/  LDGSTS.E [R49+0xe008], desc[UR42][R166.64], P5 ;  /* 0x0e008000a6317fae */ /* 0x0005e2000a9a102a */
[----:B------:R-:W-:Y:S02]  /*6fa0*/  SEL R9, RZ, 0x4, P0 ;  /* 0x00000004ff097807 */ /* 0x000fe40000000000 */
[----:B------:R-:W-:-:S02]  /*6fb0*/  ISETP.NE.U32.AND P0, PT, R198, RZ, PT ;  /* 0x000000ffc600720c */ /* 0x000fc40003f05070 */
[----:B------:R-:W-:Y:S02]  /*6fc0*/  SEL R198, RZ, 0x4, P2 ;  /* 0x00000004ffc67807 */ /* 0x000fe40001000000 */
[----:B------:R-:W-:Y:S02]  /*6fd0*/  SEL R9, R9, RZ, P3 ;  /* 0x000000ff09097207 */ /* 0x000fe40001800000 */
[-C--:B------:R-:W-:Y:S01]  /*6fe0*/  ISETP.GE.AND P2, PT, R217, R8.reuse, PT ;  /* 0x00000008d900720c */ /* 0x080fe20003f46270 */
[----:B------:R2:W-:Y:S01]  /*6ff0*/  LDGSTS.E [R50+0xc000], desc[UR42][R164.64], P4 ;  /* 0x0c000000a4327fae */ /* 0x0005e2000a1a102a */
[----:B------:R-:W-:Y:S02]  /*7000*/  SEL R198, R198, RZ, P3 ;  /* 0x000000ffc6c67207 */ /* 0x000fe40001800000 */
        /* <DEDUP_REMOVED lines=51> */
[----:B------:R-:W-:Y:S01]  /*7340*/  SEL R9, RZ, 0x4, P0 ;  /* 0x00000004ff097807 */ /* 0x000fe20000000000 */
[----:B------:R2:W-:Y:S01]  /*7350*/  LDGSTS.E [R52+0xe008], desc[UR42][R76.64], P5 ;  /* 0x0e0080004c347fae */ /* 0x0005e2000a9a102a */
[----:B------:R-:W-:Y:S02]  /*7360*/  ISETP.NE.U32.AND P0, PT, R198, RZ, PT ;  /* 0x000000ffc600720c */ /* 0x000fe40003f05070 */
[-C--:B------:R-:W-:Y:S02]  /*7370*/  ISETP.GE.AND P2, PT, R225, R8.reuse, PT ;  /* 0x00000008e100720c */ /* 0x080fe40003f46270 */
[----:B------:R-:W-:Y:S02]  /*7380*/  SEL R9, R9, RZ, P3 ;  /* 0x000000ff09097207 */ /* 0x000fe40001800000 */
[----:B------:R-:W-:Y:S02]  /*7390*/  SEL R198, RZ, 0x4, P2 ;  /* 0x00000004ffc67807 */ /* 0x000fe40001000000 */
[----:B------:R-:W-:Y:S01]  /*73a0*/  ISETP.GE.AND P2, PT, R249, R8, PT ;  /* 0x00000008f900720c */ /* 0x000fe20003f46270 */
[----:B------:R2:W-:Y:S01]  /*73b0*/  LDGSTS.E [R53+0xc000], desc[UR42][R78.64], P4 ;  /* 0x0c0000004e357fae */ /* 0x0005e2000a1a102a */
[----:B------:R-:W-:-:S02]  /*73c0*/  ISETP.NE.U32.AND P1, PT, R9, RZ, PT ;  /* 0x000000ff0900720c */ /* 0x000fc40003f25070 */
[----:B------:R-:W-:Y:S01]  /*73d0*/  SEL R9, RZ, 0x4, P2 ;  /* 0x00000004ff097807 */ /* 0x000fe20001000000 */
[----:B------:R2:W-:Y:S01]  /*73e0*/  LDGSTS.E [R53+0xc008], desc[UR42][R80.64], P0 ;  /* 0x0c00800050357fae */ /* 0x0005e200081a102a */
[----:B------:R-:W-:Y:S02]  /*73f0*/  SEL R198, R198, RZ, P3 ;  /* 0x000000ffc6c67207 */ /* 0x000fe40001800000 */
[-C--:B------:R-:W-:Y:S02]  /*7400*/  ISETP.GE.AND P4, PT, R248, R8.reuse, PT ;  /* 0x00000008f800720c */ /* 0x080fe40003f86270 */
[----:B------:R-:W-:Y:S02]  /*7410*/  SEL R9, R9, RZ, P3 ;  /* 0x000000ff09097207 */ /* 0x000fe40001800000 */
[----:B------:R-:W-:Y:S02]  /*7420*/  ISETP.NE.U32.AND P2, PT, R198, RZ, PT ;  /* 0x000000ffc600720c */ /* 0x000fe40003f45070 */
[----:B------:R-:W-:Y:S01]  /*7430*/  ISETP.GE.AND P0, PT, R224, R8, PT ;  /* 0x00000008e000720c */ /* 0x000fe20003f06270 */
[----:B------:R2:W-:Y:S01]  /*7440*/  LDGSTS.E [R53+0xe000], desc[UR42][R82.64], P1 ;  /* 0x0e00000052357fae */ /* 0x0005e200089a102a */
[----:B------:R-:W-:-:S02]  /*7450*/  SEL R198, RZ, 0x4, P4 ;  /* 0x00000004ffc67807 */ /* 0x000fc40002000000 */
[-C--:B------:R-:W-:Y:S02]  /*7460*/  ISETP.GE.AND P4, PT, R221, R8.reuse, PT ;  /* 0x00000008dd00720c */ /* 0x080fe40003f86270 */
[----:B------:R-:W-:Y:S02]  /*7470*/  ISETP.NE.U32.AND P5, PT, R9, RZ, PT ;  /* 0x000000ff0900720c */ /* 0x000fe40003fa5070 */
[----:B------:R-:W-:Y:S02]  /*7480*/  SEL R9, RZ, 0x4, P0 ;  /* 0x00000004ff097807 */ /* 0x000fe40000000000 */
[----:B------:R-:W-:Y:S01]  /*7490*/  ISETP.GE.AND P0, PT, R223, R8, PT ;  /* 0x00000008df00720c */ /* 0x000fe20003f06270 */
[----:B------:R2:W-:Y:S01]  /*74a0*/  LDGSTS.E [R53+0xe008], desc[UR42][R148.64], P2 ;  /* 0x0e00800094357fae */ /* 0x0005e200091a102a */
[----:B------:R-:W-:Y:S02]  /*74b0*/  SEL R198, R198, RZ, P3 ;  /* 0x000000ffc6c67207 */ /* 0x000fe40001800000 */
[----:B------:R-:W-:-:S02]  /*74c0*/  SEL R8, RZ, 0x4, P4 ;  /* 0x00000004ff087807 */ /* 0x000fc40002000000 */
[----:B------:R-:W-:Y:S02]  /*74d0*/  ISETP.NE.U32.AND P4, PT, R198, RZ, PT ;  /* 0x000000ffc600720c */ /* 0x000fe40003f85070 */
[----:B------:R-:W-:Y:S01]  /*74e0*/  SEL R198, R8, RZ, P3 ;  /* 0x000000ff08c67207 */ /* 0x000fe20001800000 */
[----:B------:R2:W-:Y:S01]  /*74f0*/  LDGSTS.E [R54+0xc000], desc[UR42][R150.64], P5 ;  /* 0x0c00000096367fae */ /* 0x0005e2000a9a102a */
[----:B------:R-:W-:Y:S02]  /*7500*/  SEL R8, RZ, 0x4, P0 ;  /* 0x00000004ff087807 */ /* 0x000fe40000000000 */
[----:B------:R-:W-:Y:S02]  /*7510*/  SEL R9, R9, RZ, P3 ;  /* 0x000000ff09097207 */ /* 0x000fe40001800000 */
[----:B------:R-:W-:Y:S02]  /*7520*/  SEL R8, R8, RZ, P3 ;  /* 0x000000ff08087207 */ /* 0x000fe40001800000 */
[----:B------:R-:W-:Y:S01]  /*7530*/  ISETP.NE.U32.AND P1, PT, R9, RZ, PT ;  /* 0x000000ff0900720c */ /* 0x000fe20003f25070 */
[----:B------:R-:W-:Y:S01]  /*7540*/  IMAD.SHL.U32 R9, R59, 0x4, RZ ;  /* 0x000000043b097824 */ /* 0x000fe200078e00ff */
[----:B------:R-:W-:Y:S01]  /*7550*/  ISETP.NE.U32.AND P3, PT, R8, RZ, PT ;  /* 0x000000ff0800720c */ /* 0x000fe20003f65070 */
[----:B------:R2:W-:Y:S01]  /*7560*/  LDGSTS.E [R54+0xc008], desc[UR42][R152.64], P4 ;  /* 0x0c00800098367fae */ /* 0x0005e2000a1a102a */
[----:B------:R-:W-:-:S02]  /*7570*/  ISETP.NE.U32.AND P0, PT, R198, RZ, PT ;  /* 0x000000ffc600720c */ /* 0x000fc40003f05070 */
[----:B------:R-:W-:Y:S02]  /*7580*/  SHF.R.S32.HI R198, RZ, 0x1f, R59 ;  /* 0x0000001fffc67819 */ /* 0x000fe4000001143b */
[----:B-1----:R-:W-:Y:S02]  /*7590*/  IADD3 R188, P2, PT, R188, R9, RZ ;  /* 0x00000009bcbc7210 */ /* 0x002fe40007f5e0ff */
[----:B------:R-:W-:-:S03]  /*75a0*/  SHF.L.U64.HI R8, R59, 0x2, R198 ;  /* 0x000000023b087819 */ /* 0x000fc600000102c6 */
[----:B------:R2:W-:Y:S02]  /*75b0*/  LDGSTS.E [R54+0xe000], desc[UR42][R154.64], P1 ;  /* 0x0e0000009a367fae */ /* 0x0005e400089a102a */
[----:B------:R-:W-:Y:S02]  /*75c0*/  IMAD.X R189, R189, 0x1, R8, P2 ;  /* 0x00000001bdbd7824 */ /* 0x000fe400010e0608 */
[----:B------:R2:W-:Y:S04]  /*75d0*/  LDGSTS.E [R54+0xe008], desc[UR42][R156.64], P3 ;  /* 0x0e0080009c367fae */ /* 0x0005e800099a102a */
[----:B------:R-:W0:Y:S04]  /*75e0*/  LDGDEPBAR ;  /* 0x00000000000079af */ /* 0x000e280000000000 */
[----:B------:R2:W-:Y:S04]  /*75f0*/  LDGSTS.E [R55+0x20000], desc[UR42][R84.64], P0 ;  /* 0x2000000054377fae */ /* 0x0005e800081a102a */
        /* <DEDUP_REMOVED lines=30> */
[----:B------:R2:W-:Y:S01]  /*77e0*/  LDGSTS.E [R58+0x21f00], desc[UR42][R146.64], P0 ;  /* 0x21f00000923a7fae */ /* 0x0005e200081a102a */
[----:B------:R-:W-:-:S03]  /*77f0*/  ISETP.NE.U32.AND P0, PT, RZ, UR6, PT ;  /* 0x00000006ff007c0c */ /* 0x000fc6000bf05070 */
[----:B------:R-:W0:Y:S01]  /*7800*/  LDGDEPBAR ;  /* 0x00000000000079af */ /* 0x000e220000000000 */
[----:B------:R-:W-:Y:S01]  /*7810*/  ISETP.LT.OR P1, PT, R222, 0x40, P0 ;  /* 0x00000040de00780c */ /* 0x000fe20000721670 */
[----:B------:R-:W-:-:S04]  /*7820*/  DEPBAR.LE SB0, 0x6 ;  /* 0x000081800000791a */ /* 0x000fc80000000000 */
[----:B------:R-:W-:Y:S08]  /*7830*/  BAR.SYNC.DEFER_BLOCKING 0x0 ;  /* 0x0000000000007b1d */ /* 0x000ff00000010000 */
[----:B--2---:R-:W-:Y:S05]  /*7840*/  @P1 BRA `(.L_x_6) ;  /* 0x0000000000d81947 */ /* 0x004fea0003800000 */
[----:B------:R-:W-:Y:S02]  /*7850*/  USHF.R.U32.HI UR14, URZ, 0x4, UR12 ;  /* 0x00000004ff0e7899 */ /* 0x000fe4000801160c */
[----:B------:R-:W-:Y:S02]  /*7860*/  UIADD3 UR5, UPT, UPT, UR12, 0x14000, URZ ;  /* 0x000140000c057890 */ /* 0x000fe4000fffe0ff */
[----:B------:R-:W-:Y:S02]  /*7870*/  USGXT.U32 UR14, UR14, 0xe ;  /* 0x0000000e0e0e789a */ /* 0x000fe40008000000 */
[----:B------:R-:W-:Y:S02]  /*7880*/  USHF.R.U32.HI UR5, URZ, 0x4, UR5 ;  /* 0x00000004ff057899 */ /* 0x000fe40008011605 */
[----:B------:R-:W-:Y:S02]  /*7890*/  UIADD3 UR40, UP1, UPT, UR14, 0x2, URZ ;  /* 0x000000020e287890 */ /* 0x000fe4000ff3e0ff */
[----:B------:R-:W-:Y:S01]  /*78a0*/  USGXT.U32 UR16, UR5, 0xe ;  /* 0x0000000e0510789a */ /* 0x000fe20008000000 */
[----:B------:R-:W-:Y:S01]  /*78b0*/  UMOV UR4, URZ ;  /* 0x000000ff00047c82 */ /* 0x000fe20008000000 */
[----:B------:R-:W-:Y:S01]  /*78c0*/  UMOV UR6, URZ ;  /* 0x000000ff00067c82 */ /* 0x000fe20008000000 */
[----:B------:R-:W-:-:S02]  /*78d0*/  UIADD3.X UR41, UPT, UPT, UR4, 0x40004040, URZ, UP1, !UPT ;  /* 0x4000404004297890 */ /* 0x000fc40008ffe4ff */
[----:B------:R-:W-:Y:S01]  /*78e0*/  UIADD3 UR38, UP1, UPT, UR16, 0x2, URZ ;  /* 0x0000000210267890 */ /* 0x000fe2000ff3e0ff */
[----:B------:R-:W-:Y:S01]  /*78f0*/  UMOV UR4, UR10 ;  /* 0x0000000a00047c82 */ /* 0x000fe20008000000 */
[----:B------:R-:W-:Y:S02]  /*7900*/  UMOV UR5, URZ ;  /* 0x000000ff00057c82 */ /* 0x000fe40008000000 */
[----:B------:R-:W-:Y:S01]  /*7910*/  UIADD3.X UR39, UPT, UPT, UR6, 0x40004040, URZ, UP1, !UPT ;  /* 0x4000404006277890 */ /* 0x000fe20008ffe4ff */
[----:B------:R-:W-:Y:S01]  /*7920*/  UMOV UR8, UR4 ;  /* 0x0000000400087c82 */ /* 0x000fe20008000000 */
[----:B------:R-:W-:Y:S02]  /*7930*/  UIADD3.64 UR4, UPT, UPT, UR40, 0x2, URZ ;  /* 0x0000000228047897 */ /* 0x000fe4000fffe0ff */
[----:B------:R-:W-:Y:S02]  /*7940*/  UIADD3.64 UR6, UPT, UPT, UR38, 0x2, URZ ;  /* 0x0000000226067897 */ /* 0x000fe4000fffe0ff */
[----:B------:R-:W-:-:S02]  /*7950*/  UIADD3.64 UR18, UPT, UPT, UR40, 0x4, URZ ;  /* 0x0000000428127897 */ /* 0x000fc4000fffe0ff */
[----:B------:R-:W-:Y:S02]  /*7960*/  UIADD3.64 UR20, UPT, UPT, UR38, 0x4, URZ ;  /* 0x0000000426147897 */ /* 0x000fe4000fffe0ff */
[----:B------:R-:W-:Y:S02]  /*7970*/  UIADD3.64 UR22, UPT, UPT, UR40, 0x1fe, URZ ;  /* 0x000001fe28167897 */ /* 0x000fe4000fffe0ff */
[----:B------:R-:W-:Y:S02]  /*7980*/  UIADD3.64 UR24, UPT, UPT, UR38, 0x1fe, URZ ;  /* 0x000001fe26187897 */ /* 0x000fe4000fffe0ff */
[----:B------:R-:W-:Y:S02]  /*7990*/  UIADD3.64 UR26, UPT, UPT, UR40, 0x200, URZ ;  /* 0x00000200281a7897 */ /* 0x000fe4000fffe0ff */
[----:B------:R-:W-:Y:S02]  /*79a0*/  UIADD3.64 UR28, UPT, UPT, UR38, 0x200, URZ ;  /* 0x00000200261c7897 */ /* 0x000fe4000fffe0ff */
[----:B------:R-:W-:-:S02]  /*79b0*/  UIADD3.64 UR30, UPT, UPT, UR40, 0x202, URZ ;  /* 0x00000202281e7897 */ /* 0x000fc4000fffe0ff */
[----:B------:R-:W-:Y:S01]  /*79c0*/  UIADD3.64 UR32, UPT, UPT, UR38, 0x202, URZ ;  /* 0x0000020226207897 */ /* 0x000fe2000fffe0ff */
[----:B------:R-:W-:Y:S01]  /*79d0*/  UMOV UR44, 0x0 ;  /* 0x00000000002c7882 */ /* 0x000fe20000000000 */
[----:B------:R-:W-:Y:S01]  /*79e0*/  UMOV UR45, 0x4100910 ;  /* 0x04100910002d7882 */ /* 0x000fe20000000000 */
[----:B------:R-:W-:Y:S01]  /*79f0*/  UIADD3.64 UR34, UPT, UPT, UR40, 0x204, URZ ;  /* 0x0000020428227897 */ /* 0x000fe2000fffe0ff */
[----:B------:R-:W-:Y:S01]  /*7a00*/  UMOV UR15, 0x40004040 ;  /* 0x40004040000f7882 */ /* 0x000fe20000000000 */
[----:B------:R-:W-:Y:S01]  /*7a10*/  UIADD3.64 UR36, UPT, UPT, UR38, 0x204, URZ ;  /* 0x0000020426247897 */ /* 0x000fe2000fffe0ff */
[----:B------:R-:W-:Y:S01]  /*7a20*/  UMOV UR17, 0x40004040 ;  /* 0x4000404000117882 */ /* 0x000fe20000000000 */
[----:B------:R-:W-:Y:S01]  /*7a30*/  UMOV UR46, 0x0 ;  /* 0x00000000002e7882 */ /* 0x000fe20000000000 */
[----:B------:R-:W-:Y:S01]  /*7a40*/  UMOV UR47, 0x4100910 ;  /* 0x04100910002f7882 */ /* 0x000fe20000000000 */
[----:B------:R-:W-:Y:S01]  /*7a50*/  UMOV UR48, 0x0 ;  /* 0x0000000000307882 */ /* 0x000fe20000000000 */
[----:B------:R-:W-:Y:S01]  /*7a60*/  UMOV UR49, 0x4100910 ;  /* 0x0410091000317882 */ /* 0x000fe20000000000 */
[----:B------:R1:W-:Y:S01]  /*7a70*/  UTCHMMA gdesc[UR14], gdesc[UR16], tmem[UR9], tmem[UR44], idesc[UR45], !UPT ;  /* 0x00ff2c100e0075ea */ /* 0x0003e2000f800009 */
[----:B------:R-:W-:Y:S01]  /*7a80*/  UMOV UR50, 0x0 ;  /* 0x0000000000327882 */ /* 0x000fe20000000000 */
[----:B------:R-:W-:Y:S01]  /*7a90*/  UMOV UR51, 0x4100910 ;  /* 0x0410091000337882 */ /* 0x000fe20000000000 */
[----:B------:R1:W-:Y:S01]  /*7aa0*/  UTCHMMA gdesc[UR40], gdesc[UR38], tmem[UR9], tmem[UR46], idesc[UR47], UPT ;  /* 0x00ff2e26280075ea */ /* 0x0003e2000b800009 */
        /* <DEDUP_REMOVED lines=12> */
[----:B------:R1:W-:Y:S01]  /*7b70*/  UTCHMMA gdesc[UR30], gdesc[UR32], tmem[UR9], tmem[UR56], idesc[UR57], UPT ;  /* 0x00ff38201e0075ea */ /* 0x0003e2000b800009 */
[----:B------:R1:W-:Y:S01]  /*7b80*/  UTCHMMA gdesc[UR34], gdesc[UR36], tmem[UR9], tmem[UR58], idesc[UR59], UPT ;  /* 0x00ff3a24220075ea */ /* 0x0003e2000b800009 */
[----:B------:R1:W-:Y:S01]  /*7b90*/  UTCBAR [UR8], URZ ;  /* 0x000000ff080073e9 */ /* 0x0003e200080000ff */
[----:B------:R-:W-:Y:S01]  /*7ba0*/  NOP ;  /* 0x0000000000007918 */ /* 0x000fe20000000000 */
.L_x_6:
[----:B------:R-:W-:Y:S01]  /*7bb0*/  VIADD R199, R191, 0xffffff00 ;  /* 0xffffff00bfc77836 */ /* 0x000fe20000000000 */
[----:B------:R-:W-:Y:S01]  /*7bc0*/  BAR.SYNC.DEFER_BLOCKING 0x0 ;  /* 0x0000000000007b1d */ /* 0x000fe20000010000 */
[----:B------:R-:W-:Y:S02]  /*7bd0*/  ISETP.GT.AND P1, PT, R222, 0x13f, PT ;  /* 0x0000013fde00780c */ /* 0x000fe40003f24270 */
[----:B------:R-:W-:Y:S02]  /*7be0*/  IADD3 R186, P3, PT, R186, R9, RZ ;  /* 0x00000009baba7210 */ /* 0x000fe40007f7e0ff */
[----:B------:R-:W-:Y:S01]  /*7bf0*/  ISETP.GE.AND P2, PT, R12, R199, PT ;  /* 0x000000c70c00720c */ /* 0x000fe20003f46270 */
[----:B-1----:R-:W-:Y:S01]  /*7c00*/  UMOV UR5, URZ ;  /* 0x000000ff00057c82 */ /* 0x002fe20008000000 */
[----:B------:R-:W-:Y:S01]  /*7c10*/  IADD3 R184, P4, PT, R184, R9, RZ ;  /* 0x00000009b8b87210 */ /* 0x000fe20007f9e0ff */
[----:B------:R-:W-:Y:S01]  /*7c20*/  IMAD.X R187, R187, 0x1, R8, P3 ;  /* 0x00000001bbbb7824 */ /* 0x000fe200018e0608 */
[----:B------:R-:W-:-:S02]  /*7c30*/  SEL R208, RZ, 0x4, P2 ;  /* 0x00000004ffd07807 */ /* 0x000fc40001000000 */
[----:B------:R-:W-:Y:S01]  /*7c40*/  ISETP.GE.AND P3, PT, R245, R199, PT ;  /* 0x000000c7f500720c */ /* 0x000fe20003f66270 */
[--C-:B------:R-:W-:Y:S01]  /*7c50*/  IMAD.X R185, R185, 0x1, R8.reuse, P4 ;  /* 0x00000001b9b97824 */ /* 0x100fe200020e0608 */
[----:B------:R-:W-:Y:S02]  /*7c60*/  SEL R208, R208, RZ, P1 ;  /* 0x000000ffd0d07207 */ /* 0x000fe40000800000 */
[-C--:B------:R-:W-:Y:S02]  /*7c70*/  IADD3 R182, P4, PT, R182, R9.reuse, RZ ;  /* 0x00000009b6b67210 */ /* 0x080fe40007f9e0ff */
[----:B------:R-:W-:Y:S02]  /*7c80*/  ISETP.NE.U32.AND P2, PT, R208, RZ, PT ;  /* 0x000000ffd000720c */ /* 0x000fe40003f45070 */
[-C--:B------:R-:W-:Y:S01]  /*7c90*/  IADD3 R166, P5, PT, R166, R9.reuse, RZ ;  /* 0x00000009a6a67210 */ /* 0x080fe20007fbe0ff */
[----:B------:R-:W-:Y:S01]  /*7ca0*/  IMAD.X R183, R183, 0x1, R8, P4 ;  /* 0x00000001b7b77824 */ /* 0x000fe200020e0608 */
[----:B------:R-:W-:-:S03]  /*7cb0*/  IADD3 R180, P4, PT, R180, R9, RZ ;  /* 0x00000009b4b47210 */ /* 0x000fc60007f9e0ff */
[--C-:B------:R-:W-:Y:S01]  /*7cc0*/  IMAD.X R167, R167, 0x1, R8.reuse, P5 ;  /* 0x00000001a7a77824 */ /* 0x100fe200028e0608 */
[-C--:B------:R-:W-:Y:S01]  /*7cd0*/  IADD3 R162, P5, PT, R162, R9.reuse, RZ ;  /* 0x00000009a2a27210 */ /* 0x080fe20007fbe0ff */
[----:B------:R-:W-:Y:S01]  /*7ce0*/  IMAD.X R181, R181, 0x1, R8, P4 ;  /* 0x00000001b5b57824 */ /* 0x000fe200020e0608 */
[----:B------:R-:W-:-:S03]  /*7cf0*/  IADD3 R178, P4, PT, R178, R9, RZ ;  /* 0x00000009b2b27210 */ /* 0x000fc60007f9e0ff */
[----:B------:R-:W-:Y:S01]  /*7d00*/  @!PT LDS RZ, [RZ] ;  /* 0x00000000fffff984 */ /* 0x000fe20000000800 */
[----:B------:R-:W-:Y:S01]  /*7d10*/  @!PT LDS RZ, [RZ] ;  /* 0x00000000fffff984 */ /* 0x000fe20000000800 */
[----:B------:R-:W-:Y:S01]  /*7d20*/  @!PT LDS RZ, [RZ] ;  /* 0x00000000fffff984 */ /* 0x000fe20000000800 */
[----:B------:R1:W-:Y:S01]  /*7d30*/  LDGSTS.E [R6+0x10000], desc[UR42][R188.64], P2 ;  /* 0x10000000bc067fae */ /* 0x0003e200091a102a */
[----:B------:R-:W-:Y:S01]  /*7d40*/  ISETP.GE.AND P2, PT, R210, R199, PT ;  /* 0x000000c7d200720c */ /* 0x000fe20003f46270 */
[--C-:B------:R-:W-:Y:S01]  /*7d50*/  IMAD.X R179, R179, 0x1, R8.reuse, P4 ;  /* 0x00000001b3b37824 */ /* 0x100fe200020e0608 */
[----:B------:R-:W-:Y:S01]  /*7d60*/  IADD3 R176, P4, PT, R176, R9, RZ ;  /* 0x00000009b0b07210 */ /* 0x000fe20007f9e0ff */
[----:B------:R-:W-:-:S04]  /*7d70*/  IMAD.X R163, R163, 0x1, R8, P5 ;  /* 0x00000001a3a37824 */ /* 0x000fc800028e0608 */
[----:B------:R-:W-:Y:S01]  /*7d80*/  IMAD.X R177, R177, 0x1, R8, P4 ;  /* 0x00000001b1b17824 */ /* 0x000fe200020e0608 */
[----:B------:R-:W-:Y:S02]  /*7d90*/  IADD3 R174, P4, PT, R174, R9, RZ ;  /* 0x00000009aeae7210 */ /* 0x000fe40007f9e0ff */
[----:B-1----:R-:W-:-:S03]  /*7da0*/  SEL R188, RZ, 0x4, P2 ;  /* 0x00000004ffbc7807 */ /* 0x002fc60001000000 */
[----:B------:R-:W-:Y:S01]  /*7db0*/  IMAD.X R175, R175, 0x1, R8, P4 ;  /* 0x00000001afaf7824 */ /* 0x000fe200020e0608 */
[----:B------:R-:W-:Y:S02]  /*7dc0*/  IADD3 R168, P4, PT, R168, R9, RZ ;  /* 0x00000009a8a87210 */ /* 0x000fe40007f9e0ff */
[----:B------:R-:W-:-:S03]  /*7dd0*/  SEL R188, R188, RZ, P1 ;  /* 0x000000ffbcbc7207 */ /* 0x000fc60000800000 */
[----:B------:R-:W-:Y:S01]  /*7de0*/  IMAD.X R169, R169, 0x1, R8, P4 ;  /* 0x00000001a9a97824 */ /* 0x000fe200020e0608 */
[----:B------:R-:W-:Y:S02]  /*7df0*/  ISETP.NE.U32.AND P2, PT, R188, RZ, PT ;  /* 0x000000ffbc00720c */ /* 0x000fe40003f45070 */
[----:B------:R-:W-:-:S05]  /*7e00*/  IADD3 R164, P4, PT, R164, R9, RZ ;  /* 0x00000009a4a47210 */ /* 0x000fca0007f9e0ff */
[----:B------:R-:W-:Y:S01]  /*7e10*/  IMAD.X R165, R165, 0x1, R8, P4 ;  /* 0x00000001a5a57824 */ /* 0x000fe200020e0608 */
[----:B------:R-:W-:-:S05]  /*7e20*/  ISETP.GE.AND P4, PT, R238, R199, PT ;  /* 0x000000c7ee00720c */ /* 0x000fca0003f86270 */
[----:B------:R1:W-:Y:S01]  /*7e30*/  LDGSTS.E [R6+0x10008], desc[UR42][R186.64], P2 ;  /* 0x10008000ba067fae */ /* 0x0003e200091a102a */
[----:B------:R-:W-:-:S04]  /*7e40*/  ISETP.GE.AND P2, PT, R246, R199, PT ;  /* 0x000000c7f600720c */ /* 0x000fc80003f46270 */
[----:B-1----:R-:W-:Y:S02]  /*7e50*/  SEL R187, RZ, 0x4, P2 ;  /* 0x00000004ffbb7807 */ /* 0x002fe40001000000 */
[----:B------:R-:W-:Y:S02]  /*7e60*/  SEL R186, RZ, 0x4, P3 ;  /* 0x00000004ffba7807 */ /* 0x000fe40001800000 */
[----:B------:R-:W-:Y:S02]  /*7e70*/  SEL R187, R187, RZ, P1 ;  /* 0x000000ffbbbb7207 */ /* 0x000fe40000800000 */
[----:B------:R-:W-:Y:S02]  /*7e80*/  SEL R186, R186, RZ, P1 ;  /* 0x000000ffbaba7207 */ /* 0x000fe40000800000 */
[----:B------:R-:W-:Y:S02]  /*7e90*/  ISETP.NE.U32.AND P2, PT, R187, RZ, PT ;  /* 0x000000ffbb00720c */ /* 0x000fe40003f45070 */
[----:B------:R-:W-:-:S11]  /*7ea0*/  ISETP.NE.U32.AND P3, PT, R186, RZ, PT ;  /* 0x000000ffba00720c */ /* 0x000fd60003f65070 */
[----:B------:R-:W-:Y:S01]  /*7eb0*/  LDGSTS.E [R6+0x12000], desc[UR42][R184.64], P2 ;  /* 0x12000000b8067fae */ /* 0x000fe200091a102a */
[----:B------:R-:W-:-:S03]  /*7ec0*/  ISETP.GE.AND P2, PT, R211, R199, PT ;  /* 0x000000c7d300720c */ /* 0x000fc60003f46270 */
[----:B------:R1:W-:Y:S01]  /*7ed0*/  LDGSTS.E [R6+0x12008], desc[UR42][R182.64], P3 ;  /* 0x12008000b6067fae */ /* 0x0003e200099a102a */
[----:B------:R-:W-:Y:S02]  /*7ee0*/  ISETP.GE.AND P3, PT, R212, R199, PT ;  /* 0x000000c7d400720c */ /* 0x000fe40003f66270 */
[----:B-1----:R-:W-:Y:S02]  /*7ef0*/  SEL R182, RZ, 0x4, P2 ;  /* 0x00000004ffb67807 */ /* 0x002fe40001000000 */
[----:B------:R-:W-:Y:S02]  /*7f00*/  SEL R6, RZ, 0x4, P3 ;  /* 0x00000004ff067807 */ /* 0x000fe40001800000 */
[----:B------:R-:W-:Y:S02]  /*7f10*/  SEL R182, R182, RZ, P1 ;  /* 0x000000ffb6b67207 */ /* 0x000fe40000800000 */
[----:B------:R-:W-:Y:S02]  /*7f20*/  SEL R6, R6, RZ, P1 ;  /* 0x000000ff06067207 */ /* 0x000fe40000800000 */
[----:B------:R-:W-:-:S02]  /*7f30*/  ISETP.NE.U32.AND P2, PT, R182, RZ, PT ;  /* 0x000000ffb600720c */ /* 0x000fc40003f45070 */
[----:B------:R-:W-:-:S11]  /*7f40*/  ISETP.NE.U32.AND P3, PT, R6, RZ, PT ;  /* 0x000000ff0600720c */ /* 0x000fd60003f65070 */
[----:B------:R-:W-:Y:S01]  /*7f50*/  LDGSTS.E [R7+0x10000], desc[UR42][R180.64], P2 ;  /* 0x10000000b4077fae */ /* 0x000fe200091a102a */
[----:B------:R-:W-:-:S03]  /*7f60*/  ISETP.GE.AND P2, PT, R244, R199, PT ;  /* 0x000000c7f400720c */ /* 0x000fc60003f46270 */
[----:B------:R1:W-:Y:S01]  /*7f70*/  LDGSTS.E [R7+0x10008], desc[UR42][R178.64], P3 ;  /* 0x10008000b2077fae */ /* 0x0003e200099a102a */
[----:B------:R-:W-:-:S04]  /*7f80*/  ISETP.GE.AND P3, PT, R242, R199, PT ;  /* 0x000000c7f200720c */ /* 0x000fc80003f66270 */
[----:B------:R-:W-:-:S04]  /*7f90*/  SEL R6, RZ, 0x4, P3 ;  /* 0x00000004ff067807 */ /* 0x000fc80001800000 */
[----:B------:R-:W-:Y:S02]  /*7fa0*/  SEL R6, R6, RZ, P1 ;  /* 0x000000ff06067207 */ /* 0x000fe40000800000 */
[----:B-1----:R-:W-:Y:S02]  /*7fb0*/  SEL R178, RZ, 0x4, P2 ;  /* 0x00000004ffb27807 */ /* 0x002fe40001000000 */
[----:B------:R-:W-:Y:S02]  /*7fc0*/  ISETP.NE.U32.AND P3, PT, R6, RZ, PT ;  /* 0x000000ff0600720c */ /* 0x000fe40003f65070 */
[----:B------:R-:W-:-:S04]  /*7fd0*/  SEL R178, R178, RZ, P1 ;  /* 0x000000ffb2b27207 */ /* 0x000fc80000800000 */
[----:B------:R-:W-:-:S13]  /*7fe0*/  ISETP.NE.U32.AND P2, PT, R178, RZ, PT ;  /* 0x000000ffb200720c */ /* 0x000fda0003f45070 */
[----:B------:R-:W-:Y:S01]  /*7ff0*/  LDGSTS.E [R7+0x12000], desc[UR42][R176.64], P2 ;  /* 0x12000000b0077fae */ /* 0x000fe200091a102a */
[----:B------:R-:W-:-:S03]  /*8000*/  ISETP.GE.AND P2, PT, R213, R199, PT ;  /* 0x000000c7d500720c */ /* 0x000fc60003f46270 */
[----:B------:R1:W-:Y:S01]  /*8010*/  LDGSTS.E [R7+0x12008], desc[UR42][R174.64], P3 ;  /* 0x12008000ae077fae */ /* 0x0003e200099a102a */
[----:B------:R-:W-:-:S04]  /*8020*/  SEL R6, RZ, 0x4, P2 ;  /* 0x00000004ff067807 */ /* 0x000fc80001000000 */
[----:B------:R-:W-:-:S04]  /*8030*/  SEL R6, R6, RZ, P1 ;  /* 0x000000ff06067207 */ /* 0x000fc80000800000 */
[----:B------:R-:W-:Y:S02]  /*8040*/  ISETP.NE.U32.AND P3, PT, R6, RZ, PT ;  /* 0x000000ff0600720c */ /* 0x000fe40003f65070 */
[----:B------:R-:W-:-:S05]  /*8050*/  IADD3 R6, P2, PT, R172, R9, RZ ;  /* 0x00000009ac067210 */ /* 0x000fca0007f5e0ff */
[----:B-1----:R-:W-:Y:S01]  /*8060*/  IMAD.X R7, R173, 0x1, R8, P2 ;  /* 0x00000001ad077824 */ /* 0x002fe200010e0608 */
[----:B------:R-:W-:-:S05]  /*8070*/  ISETP.GE.AND P2, PT, R214, R199, PT ;  /* 0x000000c7d600720c */ /* 0x000fca0003f46270 */
[----:B------:R1:W-:Y:S02]  /*8080*/  LDGSTS.E [R49+0x10000], desc[UR42][R6.64], P3 ;  /* 0x1000000006317fae */ /* 0x0003e400099a102a */
[----:B-1----:R-:W-:-:S04]  /*8090*/  SEL R6, RZ, 0x4, P2 ;  /* 0x00000004ff067807 */ /* 0x002fc80001000000 */
[----:B------:R-:W-:-:S04]  /*80a0*/  SEL R6, R6, RZ, P1 ;  /* 0x000000ff06067207 */ /* 0x000fc80000800000 */
[----:B------:R-:W-:Y:S02]  /*80b0*/  ISETP.NE.U32.AND P2, PT, R6, RZ, PT ;  /* 0x000000ff0600720c */ /* 0x000fe40003f45070 */
[----:B------:R-:W-:-:S05]  /*80c0*/  IADD3 R6, P3, PT, R170, R9, RZ ;  /* 0x00000009aa067210 */ /* 0x000fca0007f7e0ff */
[----:B------:R-:W-:Y:S01]  /*80d0*/  IMAD.X R7, R171, 0x1, R8, P3 ;  /* 0x00000001ab077824 */ /* 0x000fe200018e0608 */
[----:B------:R-:W-:-:S04]  /*80e0*/  ISETP.GE.AND P3, PT, R240, R199, PT ;  /* 0x000000c7f000720c */ /* 0x000fc80003f66270 */
[----:B------:R-:W-:Y:S01]  /*80f0*/  SEL R170, RZ, 0x4, P3 ;  /* 0x00000004ffaa7807 */ /* 0x000fe20001800000 */
[----:B------:R1:W-:Y:S01]  /*8100*/  LDGSTS.E [R49+0x10008], desc[UR42][R6.64], P2 ;  /* 0x1000800006317fae */ /* 0x0003e200091a102a */
[-C--:B------:R-:W-:Y:S02]  /*8110*/  IADD3 R160, P3, PT, R160, R9.reuse, RZ ;  /* 0x00000009a0a07210 */ /* 0x080fe40007f7e0ff */
[----:B------:R-:W-:Y:S02]  /*8120*/  SEL R170, R170, RZ, P1 ;  /* 0x000000ffaaaa7207 */ /* 0x000fe40000800000 */
[-C--:B------:R-:W-:Y:S01]  /*8130*/  IADD3 R158, P2, PT, R158, R9.reuse, RZ ;  /* 0x000000099e9e7210 */ /* 0x080fe20007f5e0ff */
[--C-:B------:R-:W-:Y:S01]  /*8140*/  IMAD.X R161, R161, 0x1, R8.reuse, P3 ;  /* 0x00000001a1a17824 */ /* 0x100fe200018e0608 */
[----:B------:R-:W-:Y:S02]  /*8150*/  ISETP.NE.U32.AND P3, PT, R170, RZ, PT ;  /* 0x000000ffaa00720c */ /* 0x000fe40003f65070 */
[----:B------:R-:W-:Y:S01]  /*8160*/  SEL R170, RZ, 0x4, P4 ;  /* 0x00000004ffaa7807 */ /* 0x000fe20002000000 */
[----:B------:R-:W-:Y:S01]  /*8170*/  IMAD.X R159, R159, 0x1, R8, P2 ;  /* 0x000000019f9f7824 */ /* 0x000fe200010e0608 */
[----:B------:R-:W-:Y:S01]  /*8180*/  IADD3 R62, P4, PT, R62, R9, RZ ;  /* 0x000000093e3e7210 */ /* 0x000fe20007f9e0ff */
[----:B-1----:R-:W-:Y:S01]  /*8190*/  IMAD.SHL.U32 R7, R61, 0x4, RZ ;  /* 0x000000043d077824 */ /* 0x002fe200078e00ff */
[----:B------:R-:W-:-:S02]  /*81a0*/  SEL R6, R170, RZ, P1 ;  /* 0x000000ffaa067207 */ /* 0x000fc40000800000 */
[----:B------:R-:W-:Y:S01]  /*81b0*/  SHF.R.S32.HI R170, RZ, 0x1f, R61 ;  /* 0x0000001fffaa7819 */ /* 0x000fe2000001143d */
[----:B------:R-:W-:Y:S01]  /*81c0*/  IMAD.X R63, R63, 0x1, R8, P4 ;  /* 0x000000013f3f7824 */ /* 0x000fe200020e0608 */
[-C--:B------:R-:W-:Y:S02]  /*81d0*/  IADD3 R64, P4, PT, R64, R9.reuse, RZ ;  /* 0x0000000940407210 */ /* 0x080fe40007f9e0ff */
[----:B------:R-:W-:Y:S01]  /*81e0*/  ISETP.NE.U32.AND P2, PT, R6, RZ, PT ;  /* 0x000000ff0600720c */ /* 0x000fe20003f45070 */
[----:B------:R-:W-:Y:S01]  /*81f0*/  LDGSTS.E [R49+0x12000], desc[UR42][R168.64], P3 ;  /* 0x12000000a8317fae */ /* 0x000fe200099a102a */
[----:B------:R-:W-:Y:S01]  /*8200*/  SHF.L.U64.HI R6, R61, 0x2, R170 ;  /* 0x000000023d067819 */ /* 0x000fe200000102aa */
[----:B------:R-:W-:Y:S01]  /*8210*/  IMAD.X R65, R65, 0x1, R8, P4 ;  /* 0x0000000141417824 */ /* 0x000fe200020e0608 */
[----:B------:R-:W-:Y:S02]  /*8220*/  IADD3 R66, P4, PT, R66, R9, RZ ;  /* 0x0000000942427210 */ /* 0x000fe40007f9e0ff */
[----:B------:R-:W-:-:S02]  /*8230*/  IADD3 R84, P5, PT, R84, R7, RZ ;  /* 0x0000000754547210 */ /* 0x000fc40007fbe0ff */
[----:B------:R-:W-:Y:S01]  /*8240*/  ISETP.GE.AND P3, PT, R216, R199, PT ;  /* 0x000000c7d800720c */ /* 0x000fe20003f66270 */
[----:B------:R-:W-:Y:S01]  /*8250*/  IMAD.X R67, R67, 0x1, R8, P4 ;  /* 0x0000000143437824 */ /* 0x000fe200020e0608 */
[----:B------:R-:W-:Y:S01]  /*8260*/  IADD3 R68, P4, PT, R68, R9, RZ ;  /* 0x0000000944447210 */ /* 0x000fe20007f9e0ff */
[----:B------:R-:W-:Y:S01]  /*8270*/  IMAD.X R85, R85, 0x1, R6, P5 ;  /* 0x0000000155557824 */ /* 0x000fe200028e0606 */
[----:B------:R-:W-:Y:S01]  /*8280*/  IADD3 R92, P5, PT, R92, R7, RZ ;  /* 0x000000075c5c7210 */ /* 0x000fe20007fbe0ff */
[----:B------:R1:W-:Y:S01]  /*8290*/  LDGSTS.E [R49+0x12008], desc[UR42][R166.64], P2 ;  /* 0x12008000a6317fae */ /* 0x0003e200091a102a */
[----:B------:R-:W-:Y:S01]  /*82a0*/  SEL R172, RZ, 0x4, P3 ;  /* 0x00000004ffac7807 */ /* 0x000fe20001800000 */
[----:B------:R-:W-:Y:S01]  /*82b0*/  IMAD.X R69, R69, 0x1, R8, P4 ;  /* 0x0000000145457824 */ /* 0x000fe200020e0608 */
[----:B------:R-:W-:Y:S01]  /*82c0*/  IADD3 R70, P4, PT, R70, R9, RZ ;  /* 0x0000000946467210 */ /* 0x000fe20007f9e0ff */
[----:B------:R-:W-:Y:S01]  /*82d0*/  IMAD.X R93, R93, 0x1, R6, P5 ;  /* 0x000000015d5d7824 */ /* 0x000fe200028e0606 */
[----:B------:R-:W-:-:S02]  /*82e0*/  IADD3 R100, P5, PT, R100, R7, RZ ;  /* 0x0000000764647210 */ /* 0x000fc40007fbe0ff */
[----:B------:R-:W-:Y:S01]  /*82f0*/  ISETP.GE.AND P3, PT, R231, R199, PT ;  /* 0x000000c7e700720c */ /* 0x000fe20003f66270 */
[----:B------:R-:W-:Y:S01]  /*8300*/  IMAD.X R71, R71, 0x1, R8, P4 ;  /* 0x0000000147477824 */ /* 0x000fe200020e0608 */
[----:B------:R-:W-:Y:S01]  /*8310*/  IADD3 R72, P4, PT, R72, R9, RZ ;  /* 0x0000000948487210 */ /* 0x000fe20007f9e0ff */
[----:B------:R-:W-:Y:S01]  /*8320*/  IMAD.X R101, R101, 0x1, R6, P5 ;  /* 0x0000000165657824 */ /* 0x000fe200028e0606 */
[----:B------:R-:W-:Y:S02]  /*8330*/  IADD3 R108, P5, PT, R108, R7, RZ ;  /* 0x000000076c6c7210 */ /* 0x000fe40007fbe0ff */
[----:B-1----:R-:W-:Y:S01]  /*8340*/  SEL R167, R172, RZ, P1 ;  /* 0x000000ffaca77207 */ /* 0x002fe20000800000 */
        /* <DEDUP_REMOVED lines=9> */
[----:B------:R-:W-:Y:S01]  /*83e0*/  SEL R49, RZ, 0x4, P3 ;  /* 0x00000004ff317807 */ /* 0x000fe20001800000 */
[----:B------:R-:W-:Y:S01]  /*83f0*/  IMAD.X R77, R77, 0x1, R8, P4 ;  /* 0x000000014d4d7824 */ /* 0x000fe200020e0608 */
[----:B------:R-:W-:Y:S01]  /*8400*/  IADD3 R78, P4, PT, R78, R9, RZ ;  /* 0x000000094e4e7210 */ /* 0x000fe20007f9e0ff */
[----:B------:R-:W-:Y:S01]  /*8410*/  IMAD.X R125, R125, 0x1, R6, P5 ;  /* 0x000000017d7d7824 */ /* 0x000fe200028e0606 */
[----:B------:R-:W-:-:S02]  /*8420*/  IADD3 R132, P5, PT, R132, R7, RZ ;  /* 0x0000000784847210 */ /* 0x000fc40007fbe0ff */
[----:B------:R-:W-:Y:S01]  /*8430*/  ISETP.NE.U32.AND P3, PT, R167, RZ, PT ;  /* 0x000000ffa700720c */ /* 0x000fe20003f65070 */
        /* <DEDUP_REMOVED lines=9> */
[----:B------:R-:W-:Y:S01]  /*84d0*/  IADD3 R104, P2, PT, R104, R7, RZ ;  /* 0x0000000768687210 */ /* 0x000fe20007f5e0ff */
[----:B------:R-:W-:Y:S01]  /*84e0*/  IMAD.X R83, R83, 0x1, R8, P4 ;  /* 0x0000000153537824 */ /* 0x000fe200020e0608 */
[----:B------:R-:W-:Y:S01]  /*84f0*/  IADD3 R148, P4, PT, R148, R9, RZ ;  /* 0x0000000994947210 */ /* 0x000fe20007f9e0ff */
[--C-:B------:R-:W-:Y:S01]  /*8500*/  IMAD.X R87, R87, 0x1, R6.reuse, P5 ;  /* 0x0000000157577824 */ /* 0x100fe200028e0606 */
[----:B------:R-:W-:Y:S01]  /*8510*/  IADD3 R94, P5, PT, R94, R7, RZ ;  /* 0x000000075e5e7210 */ /* 0x000fe20007fbe0ff */
[----:B------:R-:W-:Y:S01]  /*8520*/  IMAD.X R105, R105, 0x1, R6, P2 ;  /* 0x0000000169697824 */ /* 0x000fe200010e0606 */
[----:B------:R-:W-:Y:S01]  /*8530*/  SEL R166, R166, RZ, P1 ;  /* 0x000000ffa6a67207 */ /* 0x000fe20000800000 */
        /* <DEDUP_REMOVED lines=9> */
[----:B------:R-:W-:Y:S01]  /*85d0*/  SEL R49, R49, RZ, P1 ;  /* 0x000000ff31317207 */ /* 0x000fe20000800000 */
[----:B------:R-:W-:Y:S01]  /*85e0*/  IMAD.X R153, R153, 0x1, R8, P4 ;  /* 0x0000000199997824 */ /* 0x000fe200020e0608 */
[----:B------:R-:W-:Y:S01]  /*85f0*/  IADD3 R154, P4, PT, R154, R9, RZ ;  /* 0x000000099a9a7210 */ /* 0x000fe20007f9e0ff */
[----:B------:R-:W-:Y:S01]  /*8600*/  IMAD.X R111, R111, 0x1, R6, P5 ;  /* 0x000000016f6f7824 */ /* 0x000fe200028e0606 */
[----:B------:R-:W-:-:S03]  /*8610*/  IADD3 R118, P5, PT, R118, R7, RZ ;  /* 0x0000000776767210 */ /* 0x000fc60007fbe0ff */
[----:B------:R-:W-:Y:S01]  /*8620*/  IMAD.X R155, R155, 0x1, R8, P4 ;  /* 0x000000019b9b7824 */ /* 0x000fe200020e0608 */
[----:B------:R-:W-:Y:S01]  /*8630*/  IADD3 R156, P4, PT, R156, R9, RZ ;  /* 0x000000099c9c7210 */ /* 0x000fe20007f9e0ff */
[----:B------:R-:W-:Y:S01]  /*8640*/  IMAD.X R119, R119, 0x1, R6, P5 ;  /* 0x0000000177777824 */ /* 0x000fe200028e0606 */
[----:B------:R-:W-:-:S03]  /*8650*/  IADD3 R126, P5, PT, R126, R7, RZ ;  /* 0x000000077e7e7210 */ /* 0x000fc60007fbe0ff */
[----:B------:R-:W-:Y:S01]  /*8660*/  IMAD.X R157, R157, 0x1, R8, P4 ;  /* 0x000000019d9d7824 */ /* 0x000fe200020e0608 */
[----:B------:R-:W-:Y:S01]  /*8670*/  ISETP.GE.AND P4, PT, R215, R199, PT ;  /* 0x000000c7d700720c */ /* 0x000fe20003f86270 */
[----:B------:R-:W-:Y:S01]  /*8680*/  IMAD.X R127, R127, 0x1, R6, P5 ;  /* 0x000000017f7f7824 */ /* 0x000fe200028e0606 */
[----:B------:R-:W-:Y:S02]  /*8690*/  IADD3 R134, P5, PT, R134, R7, RZ ;  /* 0x0000000786867210 */ /* 0x000fe40007fbe0ff */
[----:B------:R-:W-:-:S03]  /*86a0*/  SEL R168, RZ, 0x4, P4 ;  /* 0x00000004ffa87807 */ /* 0x000fc60002000000 */
[----:B------:R-:W-:Y:S01]  /*86b0*/  IMAD.X R135, R135, 0x1, R6, P5 ;  /* 0x0000000187877824 */ /* 0x000fe200028e0606 */
[----:B------:R-:W-:Y:S02]  /*86c0*/  SEL R171, R168, RZ, P1 ;  /* 0x000000ffa8ab7207 */ /* 0x000fe40000800000 */
[----:B------:R-:W-:Y:S02]  /*86d0*/  IADD3 R142, P5, PT, R142, R7, RZ ;  /* 0x000000078e8e7210 */ /* 0x000fe40007fbe0ff */
[----:B------:R-:W-:-:S03]  /*86e0*/  ISETP.NE.U32.AND P4, PT, R171, RZ, PT ;  /* 0x000000ffab00720c */ /* 0x000fc60003f85070 */
[----:B------:R-:W-:Y:S01]  /*86f0*/  IMAD.X R143, R143, 0x1, R6, P5 ;  /* 0x000000018f8f7824 */ /* 0x000fe200028e0606 */
[----:B------:R-:W-:-:S05]  /*8700*/  IADD3 R88, P5, PT, R88, R7, RZ ;  /* 0x0000000758587210 */ /* 0x000fca0007fbe0ff */
[----:B------:R-:W-:Y:S01]  /*8710*/  IMAD.X R89, R89, 0x1, R6, P5 ;  /* 0x0000000159597824 */ /* 0x000fe200028e0606 */
[----:B------:R-:W-:-:S03]  /*8720*/  IADD3 R96, P5, PT, R96, R7, RZ ;  /* 0x0000000760607210 */ /* 0x000fc60007fbe0ff */
[----:B------:R1:W-:Y:S01]  /*8730*/  LDGSTS.E [R50+0x10000], desc[UR42][R164.64], P4 ;  /* 0x10000000a4327fae */ /* 0x0003e2000a1a102a */
[----:B------:R-:W-:Y:S01]  /*8740*/  ISETP.GE.AND P4, PT, R217, R199, PT ;  /* 0x000000c7d900720c */ /* 0x000fe20003f86270 */
[--C-:B------:R-:W-:Y:S01]  /*8750*/  IMAD.X R97, R97, 0x1, R6.reuse, P5 ;  /* 0x0000000161617824 */ /* 0x100fe200028e0606 */
[----:B------:R-:W-:Y:S01]  /*8760*/  IADD3 R112, P5, PT, R112, R7, RZ ;  /* 0x0000000770707210 */ /* 0x000fe20007fbe0ff */
[----:B------:R-:W-:Y:S01]  /*8770*/  LDGSTS.E [R50+0x10008], desc[UR42][R162.64], P3 ;  /* 0x10008000a2327fae */ /* 0x000fe200099a102a */
[----:B------:R-:W-:Y:S02]  /*8780*/  ISETP.NE.U32.AND P3, PT, R49, RZ, PT ;  /* 0x000000ff3100720c */ /* 0x000fe40003f65070 */
[----:B------:R-:W-:Y:S01]  /*8790*/  SEL R49, RZ, 0x4, P4 ;  /* 0x00000004ff317807 */ /* 0x000fe20002000000 */
[----:B------:R-:W-:Y:S01]  /*87a0*/  LDGSTS.E [R50+0x12000], desc[UR42][R160.64], P2 ;  /* 0x12000000a0327fae */ /* 0x000fe200091a102a */
[----:B------:R-:W-:Y:S01]  /*87b0*/  ISETP.GE.AND P4, PT, R218, R199, PT ;  /* 0x000000c7da00720c */ /* 0x000fe20003f86270 */
[----:B------:R-:W-:Y:S01]  /*87c0*/  IMAD.X R113, R113, 0x1, R6, P5 ;  /* 0x0000000171717824 */ /* 0x000fe200028e0606 */
[----:B------:R-:W-:-:S02]  /*87d0*/  SEL R49, R49, RZ, P1 ;  /* 0x000000ff31317207 */ /* 0x000fc40000800000 */
[----:B------:R-:W-:Y:S02]  /*87e0*/  SEL R166, RZ, 0x4, P4 ;  /* 0x00000004ffa67807 */ /* 0x000fe40002000000 */
[-C--:B------:R-:W-:Y:S02]  /*87f0*/  ISETP.GE.AND P2, PT, R230, R199.reuse, PT ;  /* 0x000000c7e600720c */ /* 0x080fe40003f46270 */
[----:B------:R-:W-:Y:S01]  /*8800*/  SEL R166, R166, RZ, P1 ;  /* 0x000000ffa6a67207 */ /* 0x000fe20000800000 */
[----:B------:R-:W-:Y:S01]  /*8810*/  LDGSTS.E [R50+0x12008], desc[UR42][R158.64], P3 ;  /* 0x120080009e327fae */ /* 0x000fe200099a102a */
[----:B------:R-:W-:Y:S02]  /*8820*/  ISETP.NE.U32.AND P4, PT, R49, RZ, PT ;  /* 0x000000ff3100720c */ /* 0x000fe40003f85070 */
[----:B-1----:R-:W-:Y:S02]  /*8830*/  SEL R164, RZ, 0x4, P2 ;  /* 0x00000004ffa47807 */ /* 0x002fe40001000000 */
[----:B------:R-:W-:-:S02]  /*8840*/  ISETP.GE.AND P5, PT, R228, R199, PT ;  /* 0x000000c7e400720c */ /* 0x000fc40003fa6270 */
[----:B------:R-:W-:Y:S02]  /*8850*/  ISETP.NE.U32.AND P2, PT, R166, RZ, PT ;  /* 0x000000ffa600720c */ /* 0x000fe40003f45070 */
[----:B------:R-:W-:Y:S02]  /*8860*/  SEL R49, RZ, 0x4, P5 ;  /* 0x00000004ff317807 */ /* 0x000fe40002800000 */
[----:B------:R-:W-:Y:S02]  /*8870*/  SEL R164, R164, RZ, P1 ;  /* 0x000000ffa4a47207 */ /* 0x000fe40000800000 */
[----:B------:R-:W-:Y:S01]  /*8880*/  SEL R49, R49, RZ, P1 ;  /* 0x000000ff31317207 */ /* 0x000fe20000800000 */
[----:B------:R-:W-:Y:S01]  /*8890*/  LDGSTS.E [R51+0x10000], desc[UR42][R62.64], P4 ;  /* 0x100000003e337fae */ /* 0x000fe2000a1a102a */
[----:B------:R-:W-:Y:S02]  /*88a0*/  ISETP.NE.U32.AND P3, PT, R164, RZ, PT ;  /* 0x000000ffa400720c */ /* 0x000fe40003f65070 */
[----:B------:R-:W-:-:S02]  /*88b0*/  ISETP.NE.U32.AND P4, PT, R49, RZ, PT ;  /* 0x000000ff3100720c */ /* 0x000fc40003f85070 */
[----:B------:R-:W-:Y:S01]  /*88c0*/  IADD3 R120, P5, PT, R120, R7, RZ ;  /* 0x0000000778787210 */ /* 0x000fe20007fbe0ff */
[----:B------:R1:W-:Y:S01]  /*88d0*/  LDGSTS.E [R51+0x10008], desc[UR42][R64.64], P2 ;  /* 0x1000800040337fae */ /* 0x0003e200091a102a */
[----:B------:R-:W-:-:S03]  /*88e0*/  ISETP.GE.AND P2, PT, R219, R199, PT ;  /* 0x000000c7db00720c */ /* 0x000fc60003f46270 */
[----:B------:R-:W-:Y:S01]  /*88f0*/  IMAD.X R121, R121, 0x1, R6, P5 ;  /* 0x0000000179797824 */ /* 0x000fe200028e0606 */
[----:B------:R-:W-:Y:S02]  /*8900*/  SEL R49, RZ, 0x4, P2 ;  /* 0x00000004ff317807 */ /* 0x000fe40001000000 */
[-C--:B------:R-:W-:Y:S01]  /*8910*/  ISETP.GE.AND P2, PT, R220, R199.reuse, PT ;  /* 0x000000c7dc00720c */ /* 0x080fe20003f46270 */
[----:B------:R-:W-:Y:S01]  /*8920*/  LDGSTS.E [R51+0x12000], desc[UR42][R66.64], P3 ;  /* 0x1200000042337fae */ /* 0x000fe200099a102a */
[----:B------:R-:W-:Y:S02]  /*8930*/  SEL R49, R49, RZ, P1 ;  /* 0x000000ff31317207 */ /* 0x000fe40000800000 */
[----:B------:R-:W-:Y:S01]  /*8940*/  ISETP.GE.AND P3, PT, R229, R199, PT ;  /* 0x000000c7e500720c */ /* 0x000fe20003f66270 */
[----:B------:R2:W-:Y:S01]  /*8950*/  LDGSTS.E [R51+0x12008], desc[UR42][R68.64], P4 ;  /* 0x1200800044337fae */ /* 0x0005e2000a1a102a */
[----:B------:R-:W-:Y:S02]  /*8960*/  ISETP.NE.U32.AND P4, PT, R49, RZ, PT ;  /* 0x000000ff3100720c */ /* 0x000fe40003f85070 */
[----:B------:R-:W-:-:S02]  /*8970*/  SEL R49, RZ, 0x4, P2 ;  /* 0x00000004ff317807 */ /* 0x000fc40001000000 */
[----:B-1----:R-:W-:Y:S02]  /*8980*/  SEL R65, RZ, 0x4, P3 ;  /* 0x00000004ff417807 */ /* 0x002fe40001800000 */
[-C--:B------:R-:W-:Y:S02]  /*8990*/  ISETP.GE.AND P2, PT, R251, R199.reuse, PT ;  /* 0x000000c7fb00720c */ /* 0x080fe40003f46270 */
[----:B------:R-:W-:Y:S02]  /*89a0*/  ISETP.GE.AND P3, PT, R227, R199, PT ;  /* 0x000000c7e300720c */ /* 0x000fe40003f66270 */
[----:B------:R-:W-:Y:S02]  /*89b0*/  SEL R49, R49, RZ, P1 ;  /* 0x000000ff31317207 */ /* 0x000fe40000800000 */
[----:B------:R-:W-:Y:S01]  /*89c0*/  IADD3 R62, P5, PT, R128, R7, RZ ;  /* 0x00000007803e7210 */ /* 0x000fe20007fbe0ff */
[----:B------:R1:W-:Y:S01]  /*89d0*/  LDGSTS.E [R52+0x10000], desc[UR42][R70.64], P4 ;  /* 0x1000000046347fae */ /* 0x0003e2000a1a102a */
[----:B--2---:R-:W-:-:S02]  /*89e0*/  SEL R68, RZ, 0x4, P2 ;  /* 0x00000004ff447807 */ /* 0x004fc40001000000 */
[----:B------:R-:W-:Y:S01]  /*89f0*/  SEL R128, RZ, 0x4, P3 ;  /* 0x00000004ff807807 */ /* 0x000fe20001800000 */
[--C-:B------:R-:W-:Y:S01]  /*8a00*/  IMAD.X R63, R129, 0x1, R6.reuse, P5 ;  /* 0x00000001813f7824 */ /* 0x100fe200028e0606 */
[----:B------:R-:W-:Y:S02]  /*8a10*/  IADD3 R64, P2, PT, R144, R7, RZ ;  /* 0x0000000790407210 */ /* 0x000fe40007f5e0ff */
[----:B------:R-:W-:Y:S02]  /*8a20*/  ISETP.NE.U32.AND P3, PT, R49, RZ, PT ;  /* 0x000000ff3100720c */ /* 0x000fe40003f65070 */
[----:B------:R-:W-:Y:S01]  /*8a30*/  SEL R49, R65, RZ, P1 ;  /* 0x000000ff41317207 */ /* 0x000fe20000800000 */
[----:B------:R-:W-:Y:S01]  /*8a40*/  IMAD.X R65, R145, 0x1, R6, P2 ;  /* 0x0000000191417824 */ /* 0x000fe200010e0606 */
[----:B------:R-:W-:Y:S02]  /*8a50*/  SEL R128, R128, RZ, P1 ;  /* 0x000000ff80807207 */ /* 0x000fe40000800000 */
[----:B------:R-:W-:-:S02]  /*8a60*/  ISETP.NE.U32.AND P2, PT, R49, RZ, PT ;  /* 0x000000ff3100720c */ /* 0x000fc40003f45070 */
[-C--:B------:R-:W-:Y:S02]  /*8a70*/  ISETP.GE.AND P4, PT, R252, R199.reuse, PT ;  /* 0x000000c7fc00720c */ /* 0x080fe40003f86270 */
[----:B------:R-:W-:Y:S02]  /*8a80*/  SEL R68, R68, RZ, P1 ;  /* 0x000000ff44447207 */ /* 0x000fe40000800000 */
[----:B------:R-:W-:Y:S01]  /*8a90*/  SEL R49, RZ, 0x4, P4 ;  /* 0x00000004ff317807 */ /* 0x000fe20002000000 */
[----:B------:R-:W-:Y:S01]  /*8aa0*/  LDGSTS.E [R52+0x10008], desc[UR42][R72.64], P3 ;  /* 0x1000800048347fae */ /* 0x000fe200099a102a */
[----:B------:R-:W-:Y:S02]  /*8ab0*/  ISETP.NE.U32.AND P3, PT, R128, RZ, PT ;  /* 0x000000ff8000720c */ /* 0x000fe40003f65070 */
[----:B------:R-:W-:Y:S02]  /*8ac0*/  SEL R49, R49, RZ, P1 ;  /* 0x000000ff31317207 */ /* 0x000fe40000800000 */
[----:B------:R-:W-:Y:S01]  /*8ad0*/  ISETP.NE.U32.AND P4, PT, R68, RZ, PT ;  /* 0x000000ff4400720c */ /* 0x000fe20003f85070 */
[----:B------:R2:W-:Y:S01]  /*8ae0*/  LDGSTS.E [R52+0x12000], desc[UR42][R74.64], P2 ;  /* 0x120000004a347fae */ /* 0x0005e200091a102a */
[----:B------:R-:W-:-:S02]  /*8af0*/  ISETP.GE.AND P2, PT, R226, R199, PT ;  /* 0x000000c7e200720c */ /* 0x000fc40003f46270 */
[-C--:B------:R-:W-:Y:S02]  /*8b00*/  IADD3 R50, P5, PT, R136, R7.reuse, RZ ;  /* 0x0000000788327210 */ /* 0x080fe40007fbe0ff */
[----:B-1----:R-:W-:Y:S02]  /*8b10*/  SEL R70, RZ, 0x4, P2 ;  /* 0x00000004ff467807 */ /* 0x002fe40001000000 */
[----:B------:R-:W-:Y:S01]  /*8b20*/  ISETP.NE.U32.AND P2, PT, R49, RZ, PT ;  /* 0x000000ff3100720c */ /* 0x000fe20003f45070 */
[----:B------:R1:W-:Y:S01]  /*8b30*/  LDGSTS.E [R52+0x12008], desc[UR42][R76.64], P3 ;  /* 0x120080004c347fae */ /* 0x0003e200099a102a */
[----:B------:R-:W-:Y:S01]  /*8b40*/  SEL R49, R70, RZ, P1 ;  /* 0x000000ff46317207 */ /* 0x000fe20000800000 */
[----:B------:R-:W-:Y:S01]  /*8b50*/  IMAD.X R51, R137, 0x1, R6, P5 ;  /* 0x0000000189337824 */ /* 0x000fe200028e0606 */
[-C--:B------:R-:W-:Y:S01]  /*8b60*/  IADD3 R70, P3, PT, R106, R7.reuse, RZ ;  /* 0x000000076a467210 */ /* 0x080fe20007f7e0ff */
[----:B------:R-:W-:Y:S01]  /*8b70*/  LDGSTS.E [R53+0x10000], desc[UR42][R78.64], P4 ;  /* 0x100000004e357fae */ /* 0x000fe2000a1a102a */
[----:B------:R-:W-:-:S02]  /*8b80*/  IADD3 R66, P5, PT, R90, R7, RZ ;  /* 0x000000075a427210 */ /* 0x000fc40007fbe0ff */
[----:B------:R-:W-:Y:S01]  /*8b90*/  ISETP.NE.U32.AND P4, PT, R49, RZ, PT ;  /* 0x000000ff3100720c */ /* 0x000fe20003f85070 */
[--C-:B------:R-:W-:Y:S01]  /*8ba0*/  IMAD.X R71, R107, 0x1, R6.reuse, P3 ;  /* 0x000000016b477824 */ /* 0x100fe200018e0606 */
[-C--:B--2---:R-:W-:Y:S01]  /*8bb0*/  IADD3 R74, P3, PT, R122, R7.reuse, RZ ;  /* 0x000000077a4a7210 */ /* 0x084fe20007f7e0ff */
[--C-:B------:R-:W-:Y:S01]  /*8bc0*/  IMAD.X R67, R91, 0x1, R6.reuse, P5 ;  /* 0x000000015b437824 */ /* 0x100fe200028e0606 */
[----:B------:R-:W-:Y:S01]  /*8bd0*/  IADD3 R68, P5, PT, R98, R7, RZ ;  /* 0x0000000762447210 */ /* 0x000fe20007fbe0ff */
[----:B------:R2:W-:Y:S01]  /*8be0*/  LDGSTS.E [R53+0x10008], desc[UR42][R80.64], P2 ;  /* 0x1000800050357fae */ /* 0x0005e200091a102a */
[-C--:B------:R-:W-:Y:S01]  /*8bf0*/  ISETP.GE.AND P2, PT, R249, R199.reuse, PT ;  /* 0x000000c7f900720c */ /* 0x080fe20003f46270 */
[--C-:B------:R-:W-:Y:S01]  /*8c00*/  IMAD.X R75, R123, 0x1, R6.reuse, P3 ;  /* 0x000000017b4b7824 */ /* 0x100fe200018e0606 */
[----:B------:R-:W-:Y:S01]  /*8c10*/  ISETP.GE.AND P3, PT, R225, R199, PT ;  /* 0x000000c7e100720c */ /* 0x000fe20003f66270 */
[----:B------:R-:W-:Y:S01]  /*8c20*/  IMAD.X R69, R99, 0x1, R6, P5 ;  /* 0x0000000163457824 */ /* 0x000fe200028e0606 */
[----:B------:R-:W-:-:S02]  /*8c30*/  IADD3 R72, P5, PT, R114, R7, RZ ;  /* 0x0000000772487210 */ /* 0x000fc40007fbe0ff */
[----:B------:R-:W-:Y:S01]  /*8c40*/  SEL R49, RZ, 0x4, P3 ;  /* 0x00000004ff317807 */ /* 0x000fe20001800000 */
[----:B------:R-:W-:Y:S01]  /*8c50*/  LDGSTS.E [R53+0x12000], desc[UR42][R82.64], P4 ;  /* 0x1200000052357fae */ /* 0x000fe2000a1a102a */
[----:B-1----:R-:W-:Y:S01]  /*8c60*/  SEL R52, RZ, 0x4, P2 ;  /* 0x00000004ff347807 */ /* 0x002fe20001000000 */
[--C-:B------:R-:W-:Y:S01]  /*8c70*/  IMAD.X R73, R115, 0x1, R6.reuse, P5 ;  /* 0x0000000173497824 */ /* 0x100fe200028e0606 */
[----:B------:R-:W-:Y:S02]  /*8c80*/  SEL R49, R49, RZ, P1 ;  /* 0x000000ff31317207 */ /* 0x000fe40000800000 */
[----:B------:R-:W-:Y:S02]  /*8c90*/  IADD3 R76, P5, PT, R130, R7, RZ ;  /* 0x00000007824c7210 */ /* 0x000fe40007fbe0ff */
[-C--:B------:R-:W-:Y:S02]  /*8ca0*/  ISETP.GE.AND P3, PT, R224, R199.reuse, PT ;  /* 0x000000c7e000720c */ /* 0x080fe40003f66270 */
[----:B------:R-:W-:Y:S01]  /*8cb0*/  SEL R52, R52, RZ, P1 ;  /* 0x000000ff34347207 */ /* 0x000fe20000800000 */
[----:B------:R-:W-:Y:S01]  /*8cc0*/  IMAD.X R77, R131, 0x1, R6, P5 ;  /* 0x00000001834d7824 */ /* 0x000fe200028e0606 */
[----:B------:R-:W-:-:S02]  /*8cd0*/  ISETP.GE.AND P4, PT, R248, R199, PT ;  /* 0x000000c7f800720c */ /* 0x000fc40003f86270 */
[----:B------:R-:W-:Y:S02]  /*8ce0*/  ISETP.NE.U32.AND P2, PT, R49, RZ, PT ;  /* 0x000000ff3100720c */ /* 0x000fe40003f45070 */
[----:B--2---:R-:W-:Y:S02]  /*8cf0*/  SEL R80, RZ, 0x4, P3 ;  /* 0x00000004ff507807 */ /* 0x004fe40001800000 */
[-C--:B------:R-:W-:Y:S02]  /*8d00*/  ISETP.GE.AND P5, PT, R223, R199.reuse, PT ;  /* 0x000000c7df00720c */ /* 0x080fe40003fa6270 */
[----:B------:R-:W-:Y:S02]  /*8d10*/  ISETP.NE.U32.AND P3, PT, R52, RZ, PT ;  /* 0x000000ff3400720c */ /* 0x000fe40003f65070 */
[----:B------:R-:W-:Y:S02]  /*8d20*/  SEL R49, RZ, 0x4, P4 ;  /* 0x00000004ff317807 */ /* 0x000fe40002000000 */
[----:B------:R-:W-:-:S02]  /*8d30*/  ISETP.GE.AND P4, PT, R221, R199, PT ;  /* 0x000000c7dd00720c */ /* 0x000fc40003f86270 */
[----:B------:R-:W-:Y:S01]  /*8d40*/  SEL R81, RZ, 0x4, P5 ;  /* 0x00000004ff517807 */ /* 0x000fe20002800000 */
[----:B------:R1:W-:Y:S01]  /*8d50*/  LDGSTS.E [R53+0x12008], desc[UR42][R148.64], P2 ;  /* 0x1200800094357fae */ /* 0x0003e200091a102a */
[----:B------:R-:W-:Y:S02]  /*8d60*/  SEL R49, R49, RZ, P1 ;  /* 0x000000ff31317207 */ /* 0x000fe40000800000 */
[----:B------:R-:W-:Y:S02]  /*8d70*/  SEL R52, RZ, 0x4, P4 ;  /* 0x00000004ff347807 */ /* 0x000fe40002000000 */
[----:B------:R-:W-:Y:S01]  /*8d80*/  SEL R80, R80, RZ, P1 ;  /* 0x000000ff50507207 */ /* 0x000fe20000800000 */
[----:B------:R2:W-:Y:S01]  /*8d90*/  LDGSTS.E [R54+0x10000], desc[UR42][R150.64], P3 ;  /* 0x1000000096367fae */ /* 0x0005e200099a102a */
[----:B------:R-:W-:Y:S02]  /*8da0*/  SEL R81, R81, RZ, P1 ;  /* 0x000000ff51517207 */ /* 0x000fe40000800000 */
[----:B------:R-:W-:-:S02]  /*8db0*/  ISETP.NE.U32.AND P4, PT, R49, RZ, PT ;  /* 0x000000ff3100720c */ /* 0x000fc40003f85070 */
[----:B------:R-:W-:Y:S02]  /*8dc0*/  SEL R52, R52, RZ, P1 ;  /* 0x000000ff34347207 */ /* 0x000fe40000800000 */
[----:B------:R-:W-:Y:S02]  /*8dd0*/  ISETP.NE.U32.AND P2, PT, R80, RZ, PT ;  /* 0x000000ff5000720c */ /* 0x000fe40003f45070 */
[----:B------:R-:W-:Y:S02]  /*8de0*/  ISETP.NE.U32.AND P1, PT, R81, RZ, PT ;  /* 0x000000ff5100720c */ /* 0x000fe40003f25070 */
[----:B------:R-:W-:Y:S02]  /*8df0*/  ISETP.NE.U32.AND P3, PT, R52, RZ, PT ;  /* 0x000000ff3400720c */ /* 0x000fe40003f65070 */
[----:B------:R-:W-:-:S03]  /*8e00*/  IADD3 R78, P5, PT, R138, R7, RZ ;  /* 0x000000078a4e7210 */ /* 0x000fc60007fbe0ff */
[----:B------:R2:W-:Y:S02]  /*8e10*/  LDGSTS.E [R54+0x10008], desc[UR42][R152.64], P4 ;  /* 0x1000800098367fae */ /* 0x0005e4000a1a102a */
[----:B------:R-:W-:Y:S01]  /*8e20*/  IMAD.X R79, R139, 0x1, R6, P5 ;  /* 0x000000018b4f7824 */ /* 0x000fe200028e0606 */
[----:B------:R-:W-:Y:S01]  /*8e30*/  IADD3 R52, P5, PT, R146, R7, RZ ;  /* 0x0000000792347210 */ /* 0x000fe20007fbe0ff */
[----:B------:R2:W-:Y:S01]  /*8e40*/  LDGSTS.E [R54+0x12000], desc[UR42][R154.64], P2 ;  /* 0x120000009a367fae */ /* 0x0005e200091a102a */
[----:B------:R-:W-:-:S03]  /*8e50*/  ISETP.GE.AND P2, PT, R222, 0x80, PT ;  /* 0x00000080de00780c */ /* 0x000fc60003f46270 */
[----:B------:R2:W-:Y:S01]  /*8e60*/  LDGSTS.E [R54+0x12008], desc[UR42][R156.64], P1 ;  /* 0x120080009c367fae */ /* 0x0005e200089a102a */
[----:B-1----:R-:W-:Y:S01]  /*8e70*/  IMAD.X R53, R147, 0x1, R6, P5 ;  /* 0x0000000193357824 */ /* 0x002fe200028e0606 */
[----:B------:R-:W-:Y:S02]  /*8e80*/  ISETP.GE.AND P1, PT, R222, 0x40, PT ;  /* 0x00000040de00780c */ /* 0x000fe40003f26270 */
        /* <DEDUP_REMOVED lines=33> */
[----:B------:R-:W0:Y:S01]  /*90a0*/  LDGDEPBAR ;  /* 0x00000000000079af */ /* 0x000e220000000000 */
[----:B------:R-:W-:Y:S05]  /*90b0*/  @!P2 BRA `(.L_x_7) ;  /* 0x00000030002ca947 */ /* 0x000fea0003800000 */
[----:B------:R-:W3:Y:S01]  /*90c0*/  LDL.LU R212, [R1+0x54] ;  /* 0x0000540001d47983 */ /* 0x000ee20000300800 */
[----:B--2---:R-:W-:Y:S01]  /*90d0*/  SHF.R.S32.HI R63, RZ, 0x1f, R14 ;  /* 0x0000001fff3f7819 */ /* 0x004fe2000001140e */
[----:B------:R-:W1:Y:S01]  /*90e0*/  LDC.64 R64, c[0x0][0x388] ;  /* 0x0000e200ff407b82 */ /* 0x000e620000000a00 */
[C---:B------:R-:W-:Y:S01]  /*90f0*/  IADD3 R147, P4, PT, R14.reuse, R48, RZ ;  /* 0x000000300e937210 */ /* 0x040fe20007f9e0ff */
[----:B------:R-:W2:Y:S01]  /*9100*/  LDL.LU R211, [R1+0x4c] ;  /* 0x00004c0001d37983 */ /* 0x000ea20000300800 */
[----:B------:R-:W-:Y:S01]  /*9110*/  IADD3 R143, P2, PT, R14, R46, RZ ;  /* 0x0000002e0e8f7210 */ /* 0x000fe20007f5e0ff */
[----:B------:R-:W-:Y:S01]  /*9120*/  IMAD R68, R228, R60, RZ ;  /* 0x0000003ce4447224 */ /* 0x000fe200078e02ff */
[----:B------:R-:W-:Y:S01]  /*9130*/  IADD3 R141, P3, PT, R14, R45, RZ ;  /* 0x0000002d0e8d7210 */ /* 0x000fe20007f7e0ff */
[----:B------:R-:W4:Y:S01]  /*9140*/  LDL.LU R210, [R1+0x50] ;  /* 0x0000500001d27983 */ /* 0x000f220000300800 */
[-C--:B------:R-:W-:Y:S01]  /*9150*/  LEA.HI.X.SX32 R148, R48, R63.reuse, 0x1, P4 ;  /* 0x0000003f30947211 */ /* 0x080fe200020f0eff */
[----:B------:R-:W5:Y:S01]  /*9160*/  LDC.64 R66, c[0x0][0x380] ;  /* 0x0000e000ff427b82 */ /* 0x000f620000000a00 */
[----:B------:R-:W-:Y:S01]  /*9170*/  LEA.HI.X.SX32 R144, R46, R63, 0x1, P2 ;  /* 0x0000003f2e907211 */ /* 0x000fe200010f0eff */
[----:B------:R-:W4:Y:S01]  /*9180*/  LDL.LU R209, [R1+0x58] ;  /* 0x0000580001d17983 */ /* 0x000f220000300800 */
[----:B------:R-:W-:Y:S01]  /*9190*/  IADD3 R139, P4, PT, R14, R44, RZ ;  /* 0x0000002c0e8b7210 */ /* 0x000fe20007f9e0ff */
[----:B------:R-:W-:Y:S01]  /*91a0*/  IMAD R74, R236, R60, RZ ;  /* 0x0000003cec4a7224 */ /* 0x000fe200078e02ff */
[----:B------:R-:W-:Y:S01]  /*91b0*/  IADD3 R135, P2, PT, R14, R42, RZ ;  /* 0x0000002a0e877210 */ /* 0x000fe20007f5e0ff */
[-C--:B------:R-:W-:Y:S01]  /*91c0*/  IMAD R70, R230, R60.reuse, RZ ;  /* 0x0000003ce6467224 */ /* 0x080fe200078e02ff */
[----:B------:R-:W-:Y:S01]  /*91d0*/  IADD3 R145, P5, PT, R14, R47, RZ ;  /* 0x0000002f0e917210 */ /* 0x000fe20007fbe0ff */
[-C--:B------:R-:W-:Y:S01]  /*91e0*/  IMAD R72, R231, R60.reuse, RZ ;  /* 0x0000003ce7487224 */ /* 0x080fe200078e02ff */
[----:B------:R-:W-:Y:S01]  /*91f0*/  LEA.HI.X.SX32 R142, R45, R63, 0x1, P3 ;  /* 0x0000003f2d8e7211 */ /* 0x000fe200018f0eff */
[-C--:B------:R-:W-:Y:S01]  /*9200*/  IMAD R80, R242, R60.reuse, RZ ;  /* 0x0000003cf2507224 */ /* 0x080fe200078e02ff */
[----:B------:R-:W-:Y:S01]  /*9210*/  IADD3 R133, P3, PT, R14, R41, RZ ;  /* 0x000000290e857210 */ /* 0x000fe20007f7e0ff */
[-C--:B------:R-:W-:Y:S01]  /*9220*/  IMAD R76, R238, R60.reuse, RZ ;  /* 0x0000003cee4c7224 */ /* 0x080fe200078e02ff */
[-C--:B------:R-:W-:Y:S01]  /*9230*/  LEA.HI.X.SX32 R140, R44, R63.reuse, 0x1, P4 ;  /* 0x0000003f2c8c7211 */ /* 0x080fe200020f0eff */
[-C--:B------:R-:W-:Y:S01]  /*9240*/  IMAD R78, R240, R60.reuse, RZ ;  /* 0x0000003cf04e7224 */ /* 0x080fe200078e02ff */
[-C--:B------:R-:W-:Y:S01]  /*9250*/  LEA.HI.X.SX32 R136, R42, R63.reuse, 0x1, P2 ;  /* 0x0000003f2a887211 */ /* 0x080fe200010f0eff */
[-C--:B------:R-:W-:Y:S01]  /*9260*/  IMAD R82, R244, R60.reuse, RZ ;  /* 0x0000003cf4527224 */ /* 0x080fe200078e02ff */
[----:B------:R-:W-:Y:S01]  /*9270*/  LEA.HI.X.SX32 R146, R47, R63, 0x1, P5 ;  /* 0x0000003f2f927211 */ /* 0x000fe200028f0eff */
[----:B------:R-:W-:Y:S01]  /*9280*/  IMAD R84, R245, R60, RZ ;  /* 0x0000003cf5547224 */ /* 0x000fe200078e02ff */
[----:B------:R-:W-:Y:S01]  /*9290*/  IADD3 R156, P4, PT, R14, R40, RZ ;  /* 0x000000280e9c7210 */ /* 0x000fe20007f9e0ff */
[----:B------:R-:W-:Y:S01]  /*92a0*/  IMAD R120, R246, R60, RZ ;  /* 0x0000003cf6787224 */ /* 0x000fe200078e02ff */
[----:B------:R-:W-:Y:S01]  /*92b0*/  IADD3 R152, P2, PT, R14, R38, RZ ;  /* 0x000000260e987210 */ /* 0x000fe20007f5e0ff */
[----:B------:R-:W-:Y:S01]  /*92c0*/  IMAD R122, R248, R60, RZ ;  /* 0x0000003cf87a7224 */ /* 0x000fe200078e02ff */
[----:B------:R-:W-:-:S02]  /*92d0*/  IADD3 R137, P5, PT, R14, R43, RZ ;  /* 0x0000002b0e897210 */ /* 0x000fc40007fbe0ff */
[----:B------:R-:W-:Y:S02]  /*92e0*/  LEA.HI.X.SX32 R134, R41, R63, 0x1, P3 ;  /* 0x0000003f29867211 */ /* 0x000fe400018f0eff */
[----:B------:R-:W-:Y:S02]  /*92f0*/  IADD3 R151, P3, PT, R14, R37, RZ ;  /* 0x000000250e977210 */ /* 0x000fe40007f7e0ff */
[-C--:B------:R-:W-:Y:S02]  /*9300*/  LEA.HI.X.SX32 R162, R40, R63.reuse, 0x1, P4 ;  /* 0x0000003f28a27211 */ /* 0x080fe400020f0eff */
[-C--:B------:R-:W-:Y:S02]  /*9310*/  LEA.HI.X.SX32 R160, R38, R63.reuse, 0x1, P2 ;  /* 0x0000003f26a07211 */ /* 0x080fe400010f0eff */
[----:B------:R-:W-:Y:S02]  /*9320*/  LEA.HI.X.SX32 R138, R43, R63, 0x1, P5 ;  /* 0x0000003f2b8a7211 */ /* 0x000fe400028f0eff */
[----:B------:R-:W-:-:S02]  /*9330*/  IADD3 R150, P4, PT, R14, R36, RZ ;  /* 0x000000240e967210 */ /* 0x000fc40007f9e0ff */
[C---:B------:R-:W-:Y:S02]  /*9340*/  IADD3 R128, P2, PT, R14.reuse, R34, RZ ;  /* 0x000000220e807210 */ /* 0x040fe40007f5e0ff */
[C---:B------:R-:W-:Y:S02]  /*9350*/  IADD3 R154, P5, PT, R14.reuse, R39, RZ ;  /* 0x000000270e9a7210 */ /* 0x040fe40007fbe0ff */
[----:B------:R-:W-:Y:S02]  /*9360*/  LEA.HI.X.SX32 R159, R37, R63, 0x1, P3 ;  /* 0x0000003f259f7211 */ /* 0x000fe400018f0eff */
[----:B------:R-:W-:Y:S02]  /*9370*/  IADD3 R126, P3, PT, R14, R33, RZ ;  /* 0x000000210e7e7210 */ /* 0x000fe40007f7e0ff */
[-C--:B------:R-:W-:Y:S02]  /*9380*/  LEA.HI.X.SX32 R158, R36, R63.reuse, 0x1, P4 ;  /* 0x0000003f249e7211 */ /* 0x080fe400020f0eff */
[----:B------:R-:W-:-:S02]  /*9390*/  LEA.HI.X.SX32 R155, R34, R63, 0x1, P2 ;  /* 0x0000003f229b7211 */ /* 0x000fc400010f0eff */
[----:B------:R-:W-:Y:S02]  /*93a0*/  LEA.HI.X.SX32 R161, R39, R63, 0x1, P5 ;  /* 0x0000003f27a17211 */ /* 0x000fe400028f0eff */
[C---:B------:R-:W-:Y:S02]  /*93b0*/  IADD3 R37, P4, PT, R14.reuse, R32, RZ ;  /* 0x000000200e257210 */ /* 0x040fe40007f9e0ff */
[C---:B------:R-:W-:Y:S02]  /*93c0*/  IADD3 R34, P2, PT, R14.reuse, R30, RZ ;  /* 0x0000001e0e227210 */ /* 0x040fe40007f5e0ff */
[----:B------:R-:W-:Y:S02]  /*93d0*/  IADD3 R149, P5, PT, R14, R35, RZ ;  /* 0x000000230e957210 */ /* 0x000fe40007fbe0ff */
[-C--:B------:R-:W-:Y:S02]  /*93e0*/  LEA.HI.X.SX32 R153, R33, R63.reuse, 0x1, P3 ;  /* 0x0000003f21997211 */ /* 0x080fe400018f0eff */
[----:B------:R-:W-:-:S02]  /*93f0*/  LEA.HI.X.SX32 R32, R32, R63, 0x1, P4 ;  /* 0x0000003f20207211 */ /* 0x000fc400020f0eff */
[-C--:B------:R-:W-:Y:S01]  /*9400*/  LEA.HI.X.SX32 R33, R30, R63.reuse, 0x1, P2 ;  /* 0x0000003f1e217211 */ /* 0x080fe200010f0eff */
[----:B------:R-:W-:Y:S01]  /*9410*/  IMAD R30, R226, R60, RZ ;  /* 0x0000003ce21e7224 */ /* 0x000fe200078e02ff */
[----:B------:R-:W-:Y:S02]  /*9420*/  LEA.HI.X.SX32 R157, R35, R63, 0x1, P5 ;  /* 0x0000003f239d7211 */ /* 0x000fe400028f0eff */
[C---:B------:R-:W-:Y:S02]  /*9430*/  IADD3 R38, P4, PT, R14.reuse, R28, RZ ;  /* 0x0000001c0e267210 */ /* 0x040fe40007f9e0ff */
[C---:B------:R-:W-:Y:S02]  /*9440*/  IADD3 R42, P2, PT, R14.reuse, R26, RZ ;  /* 0x0000001a0e2a7210 */ /* 0x040fe40007f5e0ff */
[----:B------:R-:W-:Y:S02]  /*9450*/  IADD3 R35, P5, PT, R14, R31, RZ ;  /* 0x0000001f0e237210 */ /* 0x000fe40007fbe0ff */
[-C--:B------:R-:W-:Y:S01]  /*9460*/  LEA.HI.X.SX32 R127, R28, R63.reuse, 0x1, P4 ;  /* 0x0000003f1c7f7211 */ /* 0x080fe200020f0eff */
[-C--:B------:R-:W-:Y:S01]  /*9470*/  IMAD R28, R225, R60.reuse, RZ ;  /* 0x0000003ce11c7224 */ /* 0x080fe200078e02ff */
[----:B------:R-:W-:Y:S01]  /*9480*/  LEA.HI.X.SX32 R41, R26, R63, 0x1, P2 ;  /* 0x0000003f1a297211 */ /* 0x000fe200010f0eff */
[----:B------:R-:W-:Y:S01]  /*9490*/  IMAD R26, R224, R60, RZ ;  /* 0x0000003ce01a7224 */ /* 0x000fe200078e02ff */
[----:B------:R-:W-:-:S02]  /*94a0*/  IADD3 R36, P3, PT, R14, R29, RZ ;  /* 0x0000001d0e247210 */ /* 0x000fc40007f7e0ff */
[----:B------:R-:W-:Y:S02]  /*94b0*/  LEA.HI.X.SX32 R31, R31, R63, 0x1, P5 ;  /* 0x0000003f1f1f7211 */ /* 0x000fe400028f0eff */
[C---:B------:R-:W-:Y:S02]  /*94c0*/  IADD3 R46, P4, PT, R14.reuse, R24, RZ ;  /* 0x000000180e2e7210 */ /* 0x040fe40007f9e0ff */
[C---:B------:R-:W-:Y:S02]  /*94d0*/  IADD3 R50, P2, PT, R14.reuse, R22, RZ ;  /* 0x000000160e327210 */ /* 0x040fe40007f5e0ff */
[----:B------:R-:W-:Y:S02]  /*94e0*/  IADD3 R40, P5, PT, R14, R27, RZ ;  /* 0x0000001b0e287210 */ /* 0x000fe40007fbe0ff */
[-C--:B------:R-:W-:Y:S02]  /*94f0*/  LEA.HI.X.SX32 R129, R29, R63.reuse, 0x1, P3 ;  /* 0x0000003f1d817211 */ /* 0x080fe400018f0eff */
[-C--:B------:R-:W-:Y:S01]  /*9500*/  LEA.HI.X.SX32 R45, R24, R63.reuse, 0x1, P4 ;  /* 0x0000003f182d7211 */ /* 0x080fe200020f0eff */
[-C--:B------:R-:W-:Y:S01]  /*9510*/  IMAD R24, R223, R60.reuse, RZ ;  /* 0x0000003cdf187224 */ /* 0x080fe200078e02ff */
[----:B------:R-:W-:Y:S01]  /*9520*/  LEA.HI.X.SX32 R49, R22, R63, 0x1, P2 ;  /* 0x0000003f16317211 */ /* 0x000fe200010f0eff */
[----:B------:R-:W-:Y:S01]  /*9530*/  IMAD R22, R249, R60, RZ ;  /* 0x0000003cf9167224 */ /* 0x000fe200078e02ff */
[----:B------:R-:W-:-:S02]  /*9540*/  IADD3 R44, P3, PT, R14, R25, RZ ;  /* 0x000000190e2c7210 */ /* 0x000fc40007f7e0ff */
[----:B------:R-:W-:Y:S02]  /*9550*/  LEA.HI.X.SX32 R39, R27, R63, 0x1, P5 ;  /* 0x0000003f1b277211 */ /* 0x000fe400028f0eff */
[C---:B------:R-:W-:Y:S02]  /*9560*/  IADD3 R58, P2, PT, R14.reuse, R18, RZ ;  /* 0x000000120e3a7210 */ /* 0x040fe40007f5e0ff */
[----:B------:R-:W-:Y:S02]  /*9570*/  IADD3 R48, P5, PT, R14, R23, RZ ;  /* 0x000000170e307210 */ /* 0x000fe40007fbe0ff */
[-C--:B------:R-:W-:Y:S02]  /*9580*/  LEA.HI.X.SX32 R43, R25, R63.reuse, 0x1, P3 ;  /* 0x0000003f192b7211 */ /* 0x080fe400018f0eff */
[----:B------:R-:W-:Y:S02]  /*9590*/  LEA.HI.X.SX32 R57, R18, R63, 0x1, P2 ;  /* 0x0000003f12397211 */ /* 0x000fe400010f0eff */
[----:B------:R-:W-:-:S02]  /*95a0*/  IADD3 R52, P3, PT, R14, R21, RZ ;  /* 0x000000150e347210 */ /* 0x000fc40007f7e0ff */
[C---:B------:R-:W-:Y:S02]  /*95b0*/  IADD3 R54, P4, PT, R14.reuse, R20, RZ ;  /* 0x000000140e367210 */ /* 0x040fe40007f9e0ff */
[----:B------:R-:W-:Y:S02]  /*95c0*/  LEA.HI.X.SX32 R47, R23, R63, 0x1, P5 ;  /* 0x0000003f172f7211 */ /* 0x000fe400028f0eff */
[----:B------:R-:W-:Y:S02]  /*95d0*/  SHF.R.S32.HI R131, RZ, 0x1f, R13 ;  /* 0x0000001fff837819 */ /* 0x000fe4000001140d */
[----:B------:R-:W-:Y:S02]  /*95e0*/  IADD3 R86, P2, PT, R13, R24, RZ ;  /* 0x000000180d567210 */ /* 0x000fe40007f5e0ff */
[----:B------:R-:W-:Y:S02]  /*95f0*/  IADD3 R56, P5, PT, R14, R19, RZ ;  /* 0x000000130e387210 */ /* 0x000fe40007fbe0ff */
[----:B------:R-:W-:-:S02]  /*9600*/  LEA.HI.X.SX32 R51, R21, R63, 0x1, P3 ;  /* 0x0000003f15337211 */ /* 0x000fc400018f0eff */
[----:B------:R-:W-:Y:S01]  /*9610*/  LEA.HI.X.SX32 R53, R20, R63, 0x1, P4 ;  /* 0x0000003f14357211 */ /* 0x000fe200020f0eff */
[----:B-1----:R-:W-:Y:S01]  /*9620*/  IMAD.WIDE.U32 R20, R61, 0x14, R64 ;  /* 0x000000143d147825 */ /* 0x002fe200078e0040 */
[----:B------:R-:W-:Y:S02]  /*9630*/  LEA.HI.X.SX32 R85, R24, R131, 0x1, P2 ;  /* 0x0000008318557211 */ /* 0x000fe400010f0eff */
[----:B------:R-:W-:Y:S01]  /*9640*/  LEA.HI.X.SX32 R55, R19, R63, 0x1, P5 ;  /* 0x0000003f13377211 */ /* 0x000fe200028f0eff */
[----:B------:R-:W-:Y:S01]  /*9650*/  IMAD R64, R227, R60, RZ ;  /* 0x0000003ce3407224 */ /* 0x000fe200078e02ff */
[----:B------:R-:W-:Y:S01]  /*9660*/  IADD3 R92, P2, PT, R13, R30, RZ ;  /* 0x0000001e0d5c7210 */ /* 0x000fe20007f5e0ff */
[----:B-----5:R-:W-:Y:S01]  /*9670*/  IMAD.WIDE.U32 R18, R59, 0x14, R66 ;  /* 0x000000143b127825 */ /* 0x020fe200078e0042 */
[----:B------:R-:W-:Y:S02]  /*9680*/  IADD3 R88, P5, PT, R13, R26, RZ ;  /* 0x0000001a0d587210 */ /* 0x000fe40007fbe0ff */
[----:B------:R-:W-:Y:S01]  /*9690*/  LEA.HI.X.SX32 R91, R30, R131, 0x1, P2 ;  /* 0x000000831e5b7211 */ /* 0x000fe200010f0eff */
[----:B------:R-:W-:Y:S01]  /*96a0*/  IMAD R66, R229, R60, RZ ;  /* 0x0000003ce5427224 */ /* 0x000fe200078e02ff */
[----:B------:R-:W-:-:S02]  /*96b0*/  IADD3 R90, P4, PT, R13, R28, RZ ;  /* 0x0000001c0d5a7210 */ /* 0x000fc40007f9e0ff */
[-C--:B------:R-:W-:Y:S02]  /*96c0*/  LEA.HI.X.SX32 R87, R26, R131.reuse, 0x1, P5 ;  /* 0x000000831a577211 */ /* 0x080fe400028f0eff */
[C---:B------:R-:W-:Y:S02]  /*96d0*/  IADD3 R98, P2, PT, R13.reuse, R68, RZ ;  /* 0x000000440d627210 */ /* 0x040fe40007f5e0ff */
[C---:B------:R-:W-:Y:S02]  /*96e0*/  IADD3 R94, P5, PT, R13.reuse, R64, RZ ;  /* 0x000000400d5e7210 */ /* 0x040fe40007fbe0ff */
[-C--:B------:R-:W-:Y:S02]  /*96f0*/  LEA.HI.X.SX32 R89, R28, R131.reuse, 0x1, P4 ;  /* 0x000000831c597211 */ /* 0x080fe400020f0eff */
[----:B------:R-:W-:Y:S02]  /*9700*/  LEA.HI.X.SX32 R97, R68, R131, 0x1, P2 ;  /* 0x0000008344617211 */ /* 0x000fe400010f0eff */
[----:B------:R-:W-:Y:S01]  /*9710*/  IADD3 R62, P3, PT, R14, R17, RZ ;  /* 0x000000110e3e7210 */ /* 0x000fe20007f7e0ff */
[----:B------:R-:W-:Y:S01]  /*9720*/  IMAD R14, R252, R60, RZ ;  /* 0x0000003cfc0e7224 */ /* 0x000fe200078e02ff */
[----:B------:R-:W-:-:S02]  /*9730*/  IADD3 R96, P4, PT, R13, R66, RZ ;  /* 0x000000420d607210 */ /* 0x000fc40007f9e0ff */
[----:B------:R-:W-:Y:S01]  /*9740*/  SHF.R.S32.HI R119, RZ, 0x1f, R222 ;  /* 0x0000001fff777819 */ /* 0x000fe200000114de */
[----:B------:R-:W-:Y:S01]  /*9750*/  IMAD R23, R170, 0x14, RZ ;  /* 0x00000014aa177824 */ /* 0x000fe200078e02ff */
[----:B------:R-:W-:Y:S01]  /*9760*/  LEA.HI.X.SX32 R93, R64, R131, 0x1, P5 ;  /* 0x00000083405d7211 */ /* 0x000fe200028f0eff */
[----:B------:R-:W-:Y:S01]  /*9770*/  IMAD R60, R251, R60, RZ ;  /* 0x0000003cfb3c7224 */ /* 0x000fe200078e02ff */
[C---:B------:R-:W-:Y:S02]  /*9780*/  IADD3 R104, P2, PT, R13.reuse, R74, RZ ;  /* 0x0000004a0d687210 */ /* 0x040fe40007f5e0ff */
[----:B------:R-:W-:Y:S02]  /*9790*/  IADD3 R100, P5, PT, R13, R70, RZ ;  /* 0x000000460d647210 */ /* 0x000fe40007fbe0ff */
[----:B------:R-:W-:Y:S02]  /*97a0*/  LEA.HI.X.SX32 R63, R17, R63, 0x1, P3 ;  /* 0x0000003f113f7211 */ /* 0x000fe400018f0eff */
[----:B------:R-:W-:-:S02]  /*97b0*/  LEA.HI.X.SX32 R95, R66, R131, 0x1, P4 ;  /* 0x00000083425f7211 */ /* 0x000fc400020f0eff */
[-C--:B------:R-:W-:Y:S02]  /*97c0*/  LEA.HI.X.SX32 R103, R74, R131.reuse, 0x1, P2 ;  /* 0x000000834a677211 */ /* 0x080fe400010f0eff */
[C---:B------:R-:W-:Y:S02]  /*97d0*/  IADD3 R65, P3, PT, R13.reuse, R16, RZ ;  /* 0x000000100d417210 */ /* 0x040fe40007f7e0ff */
[C---:B------:R-:W-:Y:S02]  /*97e0*/  IADD3 R102, P4, PT, R13.reuse, R72, RZ ;  /* 0x000000480d667210 */ /* 0x040fe40007f9e0ff */
[----:B------:R-:W-:Y:S02]  /*97f0*/  LEA.HI.X.SX32 R99, R70, R131, 0x1, P5 ;  /* 0x0000008346637211 */ /* 0x000fe400028f0eff */
[C---:B------:R-:W-:Y:S02]  /*9800*/  IADD3 R110, P2, PT, R13.reuse, R80, RZ ;  /* 0x000000500d6e7210 */ /* 0x040fe40007f5e0ff */
[----:B------:R-:W-:-:S02]  /*9810*/  IADD3 R106, P5, PT, R13, R76, RZ ;  /* 0x0000004c0d6a7210 */ /* 0x000fc40007fbe0ff */
[-C--:B------:R-:W-:Y:S02]  /*9820*/  LEA.HI.X.SX32 R101, R72, R131.reuse, 0x1, P4 ;  /* 0x0000008348657211 */ /* 0x080fe400020f0eff */
[-C--:B------:R-:W-:Y:S02]  /*9830*/  LEA.HI.X.SX32 R109, R80, R131.reuse, 0x1, P2 ;  /* 0x00000083506d7211 */ /* 0x080fe400010f0eff */
[-C--:B------:R-:W-:Y:S02]  /*9840*/  LEA.HI.X.SX32 R61, R16, R131.reuse, 0x1, P3 ;  /* 0x00000083103d7211 */ /* 0x080fe400018f0eff */
[C---:B------:R-:W-:Y:S02]  /*9850*/  IADD3 R108, P4, PT, R13.reuse, R78, RZ ;  /* 0x0000004e0d6c7210 */ /* 0x040fe40007f9e0ff */
[----:B------:R-:W-:Y:S02]  /*9860*/  LEA.HI.X.SX32 R105, R76, R131, 0x1, P5 ;  /* 0x000000834c697211 */ /* 0x000fe400028f0eff */
[----:B------:R-:W-:-:S02]  /*9870*/  IADD3 R64, P2, PT, R13, R15, RZ ;  /* 0x0000000f0d407210 */ /* 0x000fc40007f5e0ff */
[C---:B------:R-:W-:Y:S02]  /*9880*/  IADD3 R70, P3, PT, R13.reuse, R3, RZ ;  /* 0x000000030d467210 */ /* 0x040fe40007f7e0ff */
[----:B------:R-:W-:Y:S02]  /*9890*/  IADD3 R112, P5, PT, R13, R82, RZ ;  /* 0x000000520d707210 */ /* 0x000fe40007fbe0ff */
[-C--:B------:R-:W-:Y:S02]  /*98a0*/  LEA.HI.X.SX32 R107, R78, R131.reuse, 0x1, P4 ;  /* 0x000000834e6b7211 */ /* 0x080fe400020f0eff */
[-C--:B------:R-:W-:Y:S02]  /*98b0*/  LEA.HI.X.SX32 R125, R15, R131.reuse, 0x1, P2 ;  /* 0x000000830f7d7211 */ /* 0x080fe400010f0eff */
[----:B------:R-:W-:Y:S02]  /*98c0*/  LEA.HI.X.SX32 R69, R3, R131, 0x1, P3 ;  /* 0x0000008303457211 */ /* 0x000fe400018f0eff */
[----:B------:R-:W-:-:S02]  /*98d0*/  IADD3 R114, P4, PT, R13, R84, RZ ;  /* 0x000000540d727210 */ /* 0x000fc40007f9e0ff */
[----:B------:R-:W-:Y:S02]  /*98e0*/  LEA.HI.X.SX32 R111, R82, R131, 0x1, P5 ;  /* 0x00000083526f7211 */ /* 0x000fe400028f0eff */
[C---:B------:R-:W-:Y:S02]  /*98f0*/  IADD3 R72, P2, PT, R13.reuse, R2, RZ ;  /* 0x000000020d487210 */ /* 0x040fe40007f5e0ff */
[C---:B------:R-:W-:Y:S02]  /*9900*/  IADD3 R78, P3, PT, R13.reuse, R190, RZ ;  /* 0x000000be0d4e7210 */ /* 0x040fe40007f7e0ff */
[----:B------:R-:W-:Y:S02]  /*9910*/  IADD3 R66, P5, PT, R13, R5, RZ ;  /* 0x000000050d427210 */ /* 0x000fe40007fbe0ff */
[-C--:B------:R-:W-:Y:S02]  /*9920*/  LEA.HI.X.SX32 R113, R84, R131.reuse, 0x1, P4 ;  /* 0x0000008354717211 */ /* 0x080fe400020f0eff */
[----:B------:R-:W-:-:S02]  /*9930*/  LEA.HI.X.SX32 R71, R2, R131, 0x1, P2 ;  /* 0x0000008302477211 */ /* 0x000fc400010f0eff */
[-C--:B------:R-:W-:Y:S02]  /*9940*/  LEA.HI.X.SX32 R77, R190, R131.reuse, 0x1, P3 ;  /* 0x00000083be4d7211 */ /* 0x080fe400018f0eff */
[----:B------:R-:W-:Y:S02]  /*9950*/  IADD3 R68, P4, PT, R13, R4, RZ ;  /* 0x000000040d447210 */ /* 0x000fe40007f9e0ff */
[-C--:B------:R-:W-:Y:S02]  /*9960*/  LEA.HI.X.SX32 R124, R5, R131.reuse, 0x1, P5 ;  /* 0x00000083057c7211 */ /* 0x080fe400028f0eff */
[C---:B------:R-:W-:Y:S02]  /*9970*/  IADD3 R116, P3, PT, R13.reuse, R120, RZ ;  /* 0x000000780d747210 */ /* 0x040fe40007f7e0ff */
[----:B------:R-:W-:Y:S02]  /*9980*/  IADD3 R74, P5, PT, R13, R0, RZ ;  /* 0x000000000d4a7210 */ /* 0x000fe40007fbe0ff */
[----:B------:R-:W-:-:S02]  /*9990*/  LEA.HI.X.SX32 R67, R4, R131, 0x1, P4 ;  /* 0x0000008304437211 */ /* 0x000fc400020f0eff */
[-C--:B------:R-:W-:Y:S02]  /*99a0*/  LEA.HI.X.SX32 R115, R120, R131.reuse, 0x1, P3 ;  /* 0x0000008378737211 */ /* 0x080fe400018f0eff */
[-C--:B------:R-:W-:Y:S02]  /*99b0*/  LEA.HI.X.SX32 R73, R0, R131.reuse, 0x1, P5 ;  /* 0x0000008300497211 */ /* 0x080fe400028f0eff */
[----:B------:R-:W-:Y:S02]  /*99c0*/  IADD3 R120, P3, PT, R13, R22, RZ ;  /* 0x000000160d787210 */ /* 0x000fe40007f7e0ff */
[----:B------:R-:W-:Y:S01]  /*99d0*/  LEA.HI R119, R119, R222, RZ, 0x6 ;  /* 0x000000de77777211 */ /* 0x000fe200078f30ff */
[----:B------:R-:W-:Y:S01]  /*99e0*/  IMAD.IADD R5, R21, 0x1, R23 ;  /* 0x0000000115057824 */ /* 0x000fe200078e0217 */
[----:B------:R-:W-:Y:S01]  /*99f0*/  LEA.HI.X.SX32 R123, R22, R131, 0x1, P3 ;  /* 0x00000083167b7211 */ /* 0x000fe200018f0eff */
[C---:B------:R-:W-:Y:S01]  /*9a00*/  IMAD.SHL.U32 R22, R150.reuse, 0x4, RZ ;  /* 0x0000000496167824 */ /* 0x040fe200078e00ff */
[----:B------:R-:W-:-:S02]  /*9a10*/  SHF.L.U64.HI R21, R150, 0x2, R158 ;  /* 0x0000000296157819 */ /* 0x000fc4000001029e */
[----:B------:R-:W-:Y:S01]  /*9a20*/  SHF.R.S32.HI R150, RZ, 0x6, R119 ;  /* 0x00000006ff967819 */ /* 0x000fe20000011477 */
[C---:B------:R-:W-:Y:S01]  /*9a30*/  IMAD.SHL.U32 R24, R149.reuse, 0x4, RZ ;  /* 0x0000000495187824 */ /* 0x040fe200078e00ff */
[----:B------:R-:W-:Y:S01]  /*9a40*/  SHF.L.U64.HI R23, R149, 0x2, R157 ;  /* 0x0000000295177819 */ /* 0x000fe2000001029d */
[----:B------:R-:W-:Y:S01]  /*9a50*/  IMAD R17, R198, 0x14, RZ ;  /* 0x00000014c6117824 */ /* 0x000fe200078e02ff */
[----:B------:R-:W-:Y:S01]  /*9a60*/  VIMNMX R149, PT, PT, R150, 0x2, !PT ;  /* 0x0000000296957848 */ /* 0x000fe20007fe0100 */
[C---:B------:R-:W-:Y:S01]  /*9a70*/  IMAD.SHL.U32 R30, R37.reuse, 0x4, RZ ;  /* 0x00000004251e7824 */ /* 0x040fe200078e00ff */
[----:B------:R-:W-:Y:S01]  /*9a80*/  SHF.L.U64.HI R29, R37, 0x2, R32 ;  /* 0x00000002251d7819 */ /* 0x000fe20000010220 */
[C---:B------:R-:W-:Y:S01]  /*9a90*/  IMAD.SHL.U32 R32, R35.reuse, 0x4, RZ ;  /* 0x0000000423207824 */ /* 0x040fe200078e00ff */
[----:B------:R-:W-:Y:S01]  /*9aa0*/  SHF.L.U64.HI R59, R62, 0x2, R63 ;  /* 0x000000023e3b7819 */ /* 0x000fe2000001023f */
[----:B------:R-:W-:Y:S01]  /*9ab0*/  IMAD.MOV.U32 R4, RZ, RZ, R20 ;  /* 0x000000ffff047224 */ /* 0x000fe200078e0014 */
[----:B------:R-:W-:Y:S01]  /*9ac0*/  SHF.L.U64.HI R31, R35, 0x2, R31 ;  /* 0x00000002231f7819 */ /* 0x000fe2000001021f */
[----:B------:R-:W-:Y:S01]  /*9ad0*/  IMAD.IADD R3, R19, 0x1, R17 ;  /* 0x0000000113037824 */ /* 0x000fe200078e0211 */
[----:B------:R-:W-:Y:S01]  /*9ae0*/  SHF.L.U64.HI R61, R65, 0x2, R61 ;  /* 0x00000002413d7819 */ /* 0x000fe2000001023d */
[----:B------:R-:W-:Y:S01]  /*9af0*/  IMAD.MOV.U32 R2, RZ, RZ, R18 ;  /* 0x000000ffff027224 */ /* 0x000fe200078e0012 */
[----:B------:R-:W-:Y:S01]  /*9b00*/  SHF.L.U64.HI R148, R147, 0x2, R148 ;  /* 0x0000000293947819 */ /* 0x000fe20000010294 */
[----:B------:R-:W-:Y:S01]  /*9b10*/  VIADD R0, R191, 0xfffffec0 ;  /* 0xfffffec0bf007836 */ /* 0x000fe20000000000 */
[----:B------:R-:W-:Y:S01]  /*9b20*/  SHF.L.U64.HI R146, R145, 0x2, R146 ;  /* 0x0000000291927819 */ /* 0x000fe20000010292 */
[----:B------:R-:W-:Y:S01]  /*9b30*/  IMAD.SHL.U32 R147, R147, 0x4, RZ ;  /* 0x0000000493937824 */ /* 0x000fe200078e00ff */
        /* <DEDUP_REMOVED lines=28> */
[----:B------:R-:W-:-:S02]  /*9d00*/  SHF.L.U64.HI R49, R50, 0x2, R49 ;  /* 0x0000000232317819 */ /* 0x000fc40000010231 */
[C---:B--2---:R-:W-:Y:S02]  /*9d10*/  IADD3 R80, P2, PT, R13.reuse, R211, RZ ;  /* 0x000000d30d507210 */ /* 0x044fe40007f5e0ff */
[----:B---3--:R-:W-:Y:S02]  /*9d20*/  IADD3 R76, P4, PT, R13, R212, RZ ;  /* 0x000000d40d4c7210 */ /* 0x008fe40007f9e0ff */
[-C--:B------:R-:W-:Y:S02]  /*9d30*/  LEA.HI.X.SX32 R79, R211, R131.reuse, 0x1, P2 ;  /* 0x00000083d34f7211 */ /* 0x080fe400010f0eff */
[C---:B------:R-:W-:Y:S02]  /*9d40*/  IADD3 R118, P2, PT, R13.reuse, R122, RZ ;  /* 0x0000007a0d767210 */ /* 0x040fe40007f5e0ff */
[----:B----4-:R-:W-:Y:S02]  /*9d50*/  IADD3 R82, P5, PT, R13, R210, RZ ;  /* 0x000000d20d527210 */ /* 0x010fe40007fbe0ff */
[----:B------:R-:W-:-:S02]  /*9d60*/  LEA.HI.X.SX32 R75, R212, R131, 0x1, P4 ;  /* 0x00000083d44b7211 */ /* 0x000fc400020f0eff */
[----:B------:R-:W-:Y:S02]  /*9d70*/  LEA.HI.X.SX32 R117, R122, R131, 0x1, P2 ;  /* 0x000000837a757211 */ /* 0x000fe400010f0eff */
[C---:B------:R-:W-:Y:S02]  /*9d80*/  IADD3 R84, P4, PT, R13.reuse, R209, RZ ;  /* 0x000000d10d547210 */ /* 0x040fe40007f9e0ff */
[-C--:B------:R-:W-:Y:S02]  /*9d90*/  LEA.HI.X.SX32 R81, R210, R131.reuse, 0x1, P5 ;  /* 0x00000083d2517211 */ /* 0x080fe400028f0eff */
[C---:B------:R-:W-:Y:S02]  /*9da0*/  IADD3 R130, P2, PT, R13.reuse, R14, RZ ;  /* 0x0000000e0d827210 */ /* 0x040fe40007f5e0ff */
[----:B------:R-:W-:Y:S02]  /*9db0*/  IADD3 R132, P5, PT, R13, R60, RZ ;  /* 0x0000003c0d847210 */ /* 0x000fe40007fbe0ff */
[----:B------:R-:W-:-:S02]  /*9dc0*/  LEA.HI.X.SX32 R83, R209, R131, 0x1, P4 ;  /* 0x00000083d1537211 */ /* 0x000fc400020f0eff */
[-C--:B------:R-:W-:Y:S02]  /*9dd0*/  LEA.HI.X.SX32 R121, R14, R131.reuse, 0x1, P2 ;  /* 0x000000830e797211 */ /* 0x080fe400010f0eff */
[----:B------:R-:W-:Y:S01]  /*9de0*/  LEA.HI.X.SX32 R131, R60, R131, 0x1, P5 ;  /* 0x000000833c837211 */ /* 0x000fe200028f0eff */
[----:B------:R-:W-:Y:S01]  /*9df0*/  IMAD.SHL.U32 R60, R62, 0x4, RZ ;  /* 0x000000043e3c7824 */ /* 0x000fe200078e00ff */
[----:B------:R-:W-:Y:S01]  /*9e00*/  SHF.L.U64.HI R51, R52, 0x2, R51 ;  /* 0x0000000234337819 */ /* 0x000fe20000010233 */
[----:B------:R-:W-:Y:S01]  /*9e10*/  IMAD.SHL.U32 R62, R65, 0x4, RZ ;  /* 0x00000004413e7824 */ /* 0x000fe200078e00ff */
[----:B------:R-:W-:Y:S01]  /*9e20*/  SHF.L.U64.HI R53, R54, 0x2, R53 ;  /* 0x0000000236357819 */ /* 0x000fe20000010235 */
[----:B------:R-:W-:Y:S01]  /*9e30*/  IMAD.MOV.U32 R122, RZ, RZ, RZ ;  /* 0x000000ffff7a7224 */ /* 0x000fe200078e00ff */
        /* <DEDUP_REMOVED lines=77> */
[----:B------:R-:W-:-:S02]  /*a310*/  IMAD.SHL.U32 R116, R116, 0x4, RZ ;  /* 0x0000000474747824 */ /* 0x000fc400078e00ff */
[----:B------:R-:W-:Y:S02]  /*a320*/  IMAD.SHL.U32 R118, R118, 0x4, RZ ;  /* 0x0000000476767824 */ /* 0x000fe400078e00ff */
[----:B------:R-:W-:Y:S02]  /*a330*/  IMAD.SHL.U32 R120, R120, 0x4, RZ ;  /* 0x0000000478787824 */ /* 0x000fe400078e00ff */
[----:B------:R-:W-:Y:S02]  /*a340*/  IMAD.SHL.U32 R130, R130, 0x4, RZ ;  /* 0x0000000482827824 */ /* 0x000fe400078e00ff */
[----:B------:R-:W-:Y:S02]  /*a350*/  IMAD.SHL.U32 R132, R132, 0x4, RZ ;  /* 0x0000000484847824 */ /* 0x000fe400078e00ff */
[----:B------:R-:W-:Y:S02]  /*a360*/  VIADD R150, R150, 0xfffffffb ;  /* 0xfffffffb96967836 */ /* 0x000fe40000000000 */
[----:B------:R-:W-:Y:S01]  /*a370*/  VIADD R149, R149, 0xffffffff ;  /* 0xffffffff95957836 */ /* 0x000fe20000000000 */
[----:B------:R-:W-:Y:S01]  /*a380*/  UMOV UR40, UR10 ;  /* 0x0000000a00287c82 */ /* 0x000fe20008000000 */
[----:B------:R-:W-:Y:S01]  /*a390*/  UMOV UR22, 0x1 ;  /* 0x0000000100167882 */ /* 0x000fe20000000000 */
[----:B------:R-:W-:Y:S01]  /*a3a0*/  UMOV UR23, 0x4 ;  /* 0x0000000400177882 */ /* 0x000fe20000000000 */
[----:B------:R-:W-:Y:S01]  /*a3b0*/  UMOV UR6, URZ ;  /* 0x000000ff00067c82 */ /* 0x000fe20008000000 */
[----:B------:R-:W-:Y:S01]  /*a3c0*/  UMOV UR7, URZ ;  /* 0x000000ff00077c82 */ /* 0x000fe20008000000 */
[----:B------:R-:W-:-:S05]  /*a3d0*/  UMOV UR4, URZ ;  /* 0x000000ff00047c82 */ /* 0x000fca0008000000 */
.L_x_10:
[----:B------:R-:W-:Y:S01]  /*a3e0*/  UIADD3 UR6, UPT, UPT, UR6, 0x1, URZ ;  /* 0x0000000106067890 */ /* 0x000fe2000fffe0ff */
[----:B------:R-:W-:-:S04]  /*a3f0*/  DEPBAR.LE SB0, 0x6 ;  /* 0x000081800000791a */ /* 0x000fc80000000000 */
[----:B------:R-:W-:Y:S01]  /*a400*/  ULEA UR10, UR22, UR12, 0x3 ;  /* 0x0000000c160a7291 */ /* 0x000fe2000f8e18ff */
[----:B------:R-:W-:Y:S01]  /*a410*/  IMAD.U32 R122, R122, -0x80000000, RZ ;  /* 0x800000007a7a7824 */ /* 0x000fe200078e00ff */
[----:B------:R-:W-:Y:S02]  /*a420*/  UISETP.GT.AND UP1, UPT, UR6, 0x4, UPT ;  /* 0x000000040600788c */ /* 0x000fe4000bf24270 */
[----:B------:R-:W-:Y:S02]  /*a430*/  UIADD3 UR10, UPT, UPT, UR10, 0x28000, URZ ;  /* 0x000280000a0a7890 */ /* 0x000fe4000fffe0ff */
[----:B------:R-:W-:Y:S01]  /*a440*/  USEL UR6, UR6, URZ, !UP1 ;  /* 0x000000ff06067287 */ /* 0x000fe2000c800000 */
[----:B------:R-:W-:Y:S06]  /*a450*/  BAR.SYNC.DEFER_BLOCKING 0x0 ;  /* 0x0000000000007b1d */ /* 0x000fec0000010000 */
[----:B-1----:R-:W-:Y:S05]  /*a460*/  @P0 BRA `(.L_x_8) ;  /* 0x0000000400080947 */ /* 0x002fea0003800000 */
[----:B------:R-:W-:Y:S01]  /*a470*/  ULEA UR11, UR6, UR12, 0xe ;  /* 0x0000000c060b7291 */ /* 0x000fe2000f8e70ff */
[----:B------:R-:W-:Y:S01]  /*a480*/  UMOV UR5, URZ ;  /* 0x000000ff00057c82 */ /* 0x000fe20008000000 */
[----:B------:R-:W-:Y:S02]  /*a490*/  UMOV UR8, URZ ;  /* 0x000000ff00087c82 */ /* 0x000fe40008000000 */
[----:B------:R-:W-:Y:S02]  /*a4a0*/  USHF.R.U32.HI UR18, URZ, 0x4, UR11 ;  /* 0x00000004ff127899 */ /* 0x000fe4000801160b */
[----:B------:R-:W-:Y:S02]  /*a4b0*/  UIADD3 UR11, UPT, UPT, UR11, 0x14000, URZ ;  /* 0x000140000b0b7890 */ /* 0x000fe4000fffe0ff */
[----:B------:R-:W-:Y:S02]  /*a4c0*/  USGXT.U32 UR18, UR18, 0xe ;  /* 0x0000000e1212789a */ /* 0x000fe40008000000 */
[----:B------:R-:W-:-:S02]  /*a4d0*/  USHF.R.U32.HI UR11, URZ, 0x4, UR11 ;  /* 0x00000004ff0b7899 */ /* 0x000fc4000801160b */
[----:B------:R-:W-:Y:S02]  /*a4e0*/  UIADD3 UR20, UP1, UPT, UR18, 0x2, URZ ;  /* 0x0000000212147890 */ /* 0x000fe4000ff3e0ff */
[----:B------:R-:W-:Y:S02]  /*a4f0*/  USGXT.U32 UR24, UR11, 0xe ;  /* 0x0000000e0b18789a */ /* 0x000fe40008000000 */
[----:B------:R-:W-:Y:S02]  /*a500*/  UIADD3.X UR21, UPT, UPT, UR5, 0x40004040, URZ, UP1, !UPT ;  /* 0x4000404005157890 */ /* 0x000fe40008ffe4ff */
[----:B------:R-:W-:Y:S02]  /*a510*/  UIADD3 UR26, UP1, UPT, UR24, 0x2, URZ ;  /* 0x00000002181a7890 */ /* 0x000fe4000ff3e0ff */
[----:B------:R-:W-:Y:S02]  /*a520*/  UIADD3 UR56, UP4, UPT, UR20, 0x2, URZ ;  /* 0x0000000214387890 */ /* 0x000fe4000ff9e0ff */
[----:B------:R-:W-:-:S02]  /*a530*/  UIADD3 UR58, UP5, UPT, UR20, 0x4, URZ ;  /* 0x00000004143a7890 */ /* 0x000fc4000ffbe0ff */
[----:B------:R-:W-:Y:S02]  /*a540*/  UIADD3.X UR27, UPT, UPT, UR8, 0x40004040, URZ, UP1, !UPT ;  /* 0x40004040081b7890 */ /* 0x000fe40008ffe4ff */
[----:B------:R-:W-:Y:S02]  /*a550*/  UIADD3 UR60, UP6, UPT, UR20, 0x1fe, URZ ;  /* 0x000001fe143c7890 */ /* 0x000fe4000ffde0ff */
[----:B------:R-:W-:Y:S02]  /*a560*/  UIADD3 UR62, UP1, UPT, UR20, 0x200, URZ ;  /* 0x00000200143e7890 */ /* 0x000fe4000ff3e0ff */
[----:B------:R-:W-:Y:S02]  /*a570*/  UIADD3 UR64, UP2, UPT, UR20, 0x202, URZ ;  /* 0x0000020214407890 */ /* 0x000fe4000ff5e0ff */
[----:B------:R-:W-:Y:S02]  /*a580*/  UIADD3.X UR57, UPT, UPT, UR21, URZ, URZ, UP4, !UPT ;  /* 0x000000ff15397290 */ /* 0x000fe4000a7fe4ff */
[----:B------:R-:W-:-:S02]  /*a590*/  UIADD3 UR66, UP3, UPT, UR20, 0x204, URZ ;  /* 0x0000020414427890 */ /* 0x000fc4000ff7e0ff */
[----:B------:R-:W-:Y:S02]  /*a5a0*/  UIADD3 UR28, UP4, UPT, UR26, 0x2, URZ ;  /* 0x000000021a1c7890 */ /* 0x000fe4000ff9e0ff */
[----:B------:R-:W-:Y:S02]  /*a5b0*/  UIADD3.X UR59, UPT, UPT, UR21, URZ, URZ, UP5, !UPT ;  /* 0x000000ff153b7290 */ /* 0x000fe4000affe4ff */
[----:B------:R-:W-:Y:S02]  /*a5c0*/  UIADD3 UR30, UP5, UPT, UR26, 0x4, URZ ;  /* 0x000000041a1e7890 */ /* 0x000fe4000ffbe0ff */
[----:B------:R-:W-:Y:S02]  /*a5d0*/  UIADD3.X UR61, UPT, UPT, UR21, URZ, URZ, UP6, !UPT ;  /* 0x000000ff153d7290 */ /* 0x000fe4000b7fe4ff */
[----:B------:R-:W-:Y:S02]  /*a5e0*/  UIADD3 UR32, UP6, UPT, UR26, 0x1fe, URZ ;  /* 0x000001fe1a207890 */ /* 0x000fe4000ffde0ff */
[----:B------:R-:W-:-:S02]  /*a5f0*/  UIADD3.X UR63, UPT, UPT, UR21, URZ, URZ, UP1, !UPT ;  /* 0x000000ff153f7290 */ /* 0x000fc40008ffe4ff */
[----:B------:R-:W-:Y:S02]  /*a600*/  UIADD3 UR34, UP1, UPT, UR26, 0x200, URZ ;  /* 0x000002001a227890 */ /* 0x000fe4000ff3e0ff */
[----:B------:R-:W-:Y:S02]  /*a610*/  UIADD3.X UR65, UPT, UPT, UR21, URZ, URZ, UP2, !UPT ;  /* 0x000000ff15417290 */ /* 0x000fe400097fe4ff */
[----:B------:R-:W-:Y:S02]  /*a620*/  UIADD3 UR36, UP2, UPT, UR26, 0x202, URZ ;  /* 0x000002021a247890 */ /* 0x000fe4000ff5e0ff */
[----:B------:R-:W-:Y:S02]  /*a630*/  UIADD3.X UR67, UPT, UPT, UR21, URZ, URZ, UP3, !UPT ;  /* 0x000000ff15437290 */ /* 0x000fe40009ffe4ff */
[----:B------:R-:W-:Y:S02]  /*a640*/  UIADD3.X UR29, UPT, UPT, UR27, URZ, URZ, UP4, !UPT ;  /* 0x000000ff1b1d7290 */ /* 0x000fe4000a7fe4ff */
[----:B------:R-:W-:-:S02]  /*a650*/  UIADD3 UR38, UP3, UPT, UR26, 0x204, URZ ;  /* 0x000002041a267890 */ /* 0x000fc4000ff7e0ff */
[----:B------:R-:W-:Y:S02]  /*a660*/  UIADD3.X UR31, UPT, UPT, UR27, URZ, URZ, UP5, !UPT ;  /* 0x000000ff1b1f7290 */ /* 0x000fe4000affe4ff */
[----:B------:R-:W-:Y:S02]  /*a670*/  UIADD3.X UR33, UPT, UPT, UR27, URZ, URZ, UP6, !UPT ;  /* 0x000000ff1b217290 */ /* 0x000fe4000b7fe4ff */
[----:B------:R-:W-:Y:S02]  /*a680*/  UIADD3.X UR35, UPT, UPT, UR27, URZ, URZ, UP1, !UPT ;  /* 0x000000ff1b237290 */ /* 0x000fe40008ffe4ff */
[----:B------:R-:W-:Y:S01]  /*a690*/  UIADD3.X UR37, UPT, UPT, UR27, URZ, URZ, UP2, !UPT ;  /* 0x000000ff1b257290 */ /* 0x000fe200097fe4ff */
[----:B------:R-:W-:Y:S01]  /*a6a0*/  UMOV UR14, 0x0 ;  /* 0x00000000000e7882 */ /* 0x000fe20000000000 */
[----:B------:R-:W-:Y:S01]  /*a6b0*/  UMOV UR15, 0x4100910 ;  /* 0x04100910000f7882 */ /* 0x000fe20000000000 */
[----:B------:R-:W-:Y:S01]  /*a6c0*/  UMOV UR19, 0x40004040 ;  /* 0x4000404000137882 */ /* 0x000fe20000000000 */
[----:B------:R-:W-:Y:S01]  /*a6d0*/  UMOV UR25, 0x40004040 ;  /* 0x4000404000197882 */ /* 0x000fe20000000000 */
[----:B------:R-:W-:Y:S01]  /*a6e0*/  UIADD3.X UR39, UPT, UPT, UR27, URZ, URZ, UP3, !UPT ;  /* 0x000000ff1b277290 */ /* 0x000fe20009ffe4ff */
[----:B------:R1:W-:Y:S01]  /*a6f0*/  UTCHMMA gdesc[UR18], gdesc[UR24], tmem[UR9], tmem[UR14], idesc[UR15], UPT ;  /* 0x00ff0e18120075ea */ /* 0x0003e2000b800009 */
[----:B------:R-:W-:Y:S01]  /*a700*/  UMOV UR16, 0x0 ;  /* 0x0000000000107882 */ /* 0x000fe20000000000 */
[----:B------:R-:W-:Y:S01]  /*a710*/  UMOV UR17, 0x4100910 ;  /* 0x0410091000117882 */ /* 0x000fe20000000000 */
[----:B------:R-:W-:Y:S01]  /*a720*/  UMOV UR44, 0x0 ;  /* 0x00000000002c7882 */ /* 0x000fe20000000000 */
[----:B------:R-:W-:Y:S01]  /*a730*/  UMOV UR45, 0x4100910 ;  /* 0x04100910002d7882 */ /* 0x000fe20000000000 */
        /* <DEDUP_REMOVED lines=11> */
[----:B------:R-:W-:Y:S01]  /*a7f0*/  UMOV UR11, URZ ;  /* 0x000000ff000b7c82 */ /* 0x000fe20008000000 */
[----:B------:R1:W-:Y:S01]  /*a800*/  UTCHMMA gdesc[UR60], gdesc[UR32], tmem[UR9], tmem[UR46], idesc[UR47], UPT ;  /* 0x00ff2e203c0075ea */ /* 0x0003e2000b800009 */
[----:B------:R-:W-:Y:S01]  /*a810*/  UMOV UR54, 0x0 ;  /* 0x0000000000367882 */ /* 0x000fe20000000000 */
[----:B------:R-:W-:Y:S01]  /*a820*/  UMOV UR55, 0x4100910 ;  /* 0x0410091000377882 */ /* 0x000fe20000000000 */
[----:B------:R1:W-:Y:S01]  /*a830*/  UTCHMMA gdesc[UR62], gdesc[UR34], tmem[UR9], tmem[UR52], idesc[UR53], UPT ;  /* 0x00ff34223e0075ea */ /* 0x0003e2000b800009 */
[----:B------:R-:W-:Y:S01]  /*a840*/  UMOV UR5, UR10 ;  /* 0x0000000a00057c82 */ /* 0x000fe20008000000 */
[----:B------:R1:W-:Y:S01]  /*a850*/  UTCHMMA gdesc[UR64], gdesc[UR36], tmem[UR9], tmem[UR50], idesc[UR51], UPT ;  /* 0x00ff3224400075ea */ /* 0x0003e2000b800009 */
[----:B------:R1:W-:Y:S01]  /*a860*/  UTCHMMA gdesc[UR66], gdesc[UR38], tmem[UR9], tmem[UR54], idesc[UR55], UPT ;  /* 0x00ff3626420075ea */ /* 0x0003e2000b800009 */
[----:B------:R1:W-:Y:S01]  /*a870*/  UTCBAR [UR5], URZ ;  /* 0x000000ff050073e9 */ /* 0x0003e200080000ff */
[----:B------:R-:W-:Y:S01]  /*a880*/  NOP ;  /* 0x0000000000007918 */ /* 0x000fe20000000000 */
.L_x_8:
[----:B------:R-:W2:Y:S01]  /*a890*/  SYNCS.PHASECHK.TRANS64.TRYWAIT P3, [UR40], R122 ;  /* 0x0000007aff0075a7 */ /* 0x000ea20008061128 */
[----:B------:R-:W-:Y:S01]  /*a8a0*/  ISETP.LE.AND P2, PT, R150, UR4, PT ;  /* 0x0000000496007c0c */ /* 0x000fe2000bf43270 */
[----:B-1----:R-:W-:Y:S01]  /*a8b0*/  UMOV UR5, UR7 ;  /* 0x0000000700057c82 */ /* 0x002fe20008000000 */
[----:B--2---:R-:W-:Y:S11]  /*a8c0*/  @!P3 BRA `(.L_x_9) ;  /* 0x0000002800fcb947 */ /* 0x004ff60003800000 */
.L_x_16:
[CC--:B------:R-:W-:Y:S01]  /*a8d0*/  ISETP.GE.AND P3, PT, R12.reuse, R0.reuse, PT ;  /* 0x000000000c00720c */ /* 0x0c0fe20003f66270 */
[----:B------:R-:W-:Y:S01]  /*a8e0*/  BAR.SYNC.DEFER_BLOCKING 0x0 ;  /* 0x0000000000007b1d */ /* 0x000fe20000010000 */
[----:B------:R-:W-:Y:S01]  /*a8f0*/  UIADD3 UR23, UPT, UPT, UR23, 0x1, URZ ;  /* 0x0000000117177890 */ /* 0x000fe2000fffe0ff */
[----:B------:R-:W-:Y:S01]  /*a900*/  LOP3.LUT R123, R12, 0x2, RZ, 0xfc, !PT ;  /* 0x000000020c7b7812 */ /* 0x000fe200078efcff */
[----:B------:R-:W-:Y:S01]  /*a910*/  UIADD3 UR4, UPT, UPT, UR4, 0x1, URZ ;  /* 0x0000000104047890 */ /* 0x000fe2000fffe0ff */
[----:B------:R-:W-:Y:S01]  /*a920*/  SEL R122, RZ, 0x4, P3 ;  /* 0x00000004ff7a7807 */ /* 0x000fe20001800000 */
[----:B------:R-:W-:Y:S01]  /*a930*/  UISETP.GT.AND UP1, UPT, UR23, 0x4, UPT ;  /* 0x000000041700788c */ /* 0x000fe2000bf24270 */
[----:B------:R-:W-:Y:S01]  /*a940*/  ISETP.GE.AND P3, PT, R123, R0, PT ;  /* 0x000000007b00720c */ /* 0x000fe20003f66270 */
[----:B------:R-:W-:Y:S01]  /*a950*/  UIADD3 UR22, UPT, UPT, UR22, 0x1, URZ ;  /* 0x0000000116167890 */ /* 0x000fe2000fffe0ff */
[----:B------:R-:W-:Y:S01]  /*a960*/  SEL R122, R122, RZ, !P2 ;  /* 0x000000ff7a7a7207 */ /* 0x000fe20005000000 */
[----:B------:R-:W-:Y:S01]  /*a970*/  USEL UR23, UR23, URZ, !UP1 ;  /* 0x000000ff17177287 */ /* 0x000fe2000c800000 */
[----:B------:R-:W-:Y:S01]  /*a980*/  SEL R123, RZ, 0x4, P3 ;  /* 0x00000004ff7b7807 */ /* 0x000fe20001800000 */
[----:B------:R-:W-:Y:S01]  /*a990*/  UISETP.GT.AND UP1, UPT, UR22, 0x1, UPT ;  /* 0x000000011600788c */ /* 0x000fe2000bf24270 */
[----:B------:R-:W-:Y:S01]  /*a9a0*/  ISETP.NE.U32.AND P4, PT, R122, RZ, PT ;  /* 0x000000ff7a00720c */ /* 0x000fe20003f85070 */
[----:B------:R-:W-:Y:S01]  /*a9b0*/  ULEA UR7, UR23, UR12, 0xe ;  /* 0x0000000c17077291 */ /* 0x000fe2000f8e70ff */
[----:B------:R-:W-:Y:S01]  /*a9c0*/  LOP3.LUT R125, R12, 0x20, RZ, 0xfc, !PT ;  /* 0x000000200c7d7812 */ /* 0x000fe200078efcff */
[----:B------:R-:W-:Y:S01]  /*a9d0*/  USEL UR22, UR22, URZ, !UP1 ;  /* 0x000000ff16167287 */ /* 0x000fe2000c800000 */
[----:B------:R-:W-:Y:S01]  /*a9e0*/  IADD3 R122, P3, PT, R2, R84, RZ ;  /* 0x00000054027a7210 */ /* 0x000fe20007f7e0ff */
[----:B------:R-:W-:Y:S01]  /*a9f0*/  UMOV UR40, UR10 ;  /* 0x0000000a00287c82 */ /* 0x000fe20008000000 */
[----:B------:R-:W-:Y:S01]  /*aa00*/  SEL R124, R123, RZ, !P2 ;  /* 0x000000ff7b7c7207 */ /* 0x000fe20005000000 */
[----:B------:R-:W-:Y:S01]  /*aa10*/  VIADD R127, R250, UR7 ;  /* 0x00000007fa7f7c36 */ /* 0x000fe20008000000 */
[----:B------:R-:W-:Y:S01]  /*aa20*/  ISETP.GE.AND P5, PT, R125, R0, PT ;  /* 0x000000007d00720c */ /* 0x000fe20003fa6270 */
[----:B------:R-:W-:Y:S01]  /*aa30*/  IMAD.X R123, R3, 0x1, R83, P3 ;  /* 0x00000001037b7824 */ /* 0x000fe200018e0653 */
[----:B------:R-:W-:Y:S01]  /*aa40*/  ISETP.NE.U32.AND P3, PT, R124, RZ, PT ;  /* 0x000000ff7c00720c */ /* 0x000fe20003f65070 */
[----:B------:R-:W-:Y:S01]  /*aa50*/  VIADD R125, R10, UR7 ;  /* 0x000000070a7d7c36 */ /* 0x000fe20008000000 */
[----:B------:R-:W-:Y:S01]  /*aa60*/  SEL R124, RZ, 0x4, P5 ;  /* 0x00000004ff7c7807 */ /* 0x000fe20002800000 */
[----:B------:R-:W-:Y:S01]  /*aa70*/  VIADD R129, R237, UR7 ;  /* 0x00000007ed817c36 */ /* 0x000fe20008000000 */
[----:B------:R-:W-:-:S02]  /*aa80*/  LOP3.LUT R126, R12, 0x22, RZ, 0xfc, !PT ;  /* 0x000000220c7e7812 */ /* 0x000fc400078efcff */
[----:B------:R-:W-:Y:S01]  /*aa90*/  @!PT LDS RZ, [RZ] ;  /* 0x00000000fffff984 */ /* 0x000fe20000000800 */
[----:B------:R-:W-:Y:S01]  /*aaa0*/  @!PT LDS RZ, [RZ] ;  /* 0x00000000fffff984 */ /* 0x000fe20000000800 */
[----:B------:R-:W-:Y:S01]  /*aab0*/  @!PT LDS RZ, [RZ] ;  /* 0x00000000fffff984 */ /* 0x000fe20000000800 */
[----:B------:R1:W-:Y:S01]  /*aac0*/  LDGSTS.E [R125], desc[UR42][R122.64], P4 ;  /* 0x000000007a7d7fae */ /* 0x0003e2000a1a102a */
[----:B------:R-:W-:Y:S02]  /*aad0*/  SEL R124, R124, RZ, !P2 ;  /* 0x000000ff7c7c7207 */ /* 0x000fe40005000000 */
[----:B------:R-:W-:Y:S02]  /*aae0*/  ISETP.GE.AND P5, PT, R126, R0, PT ;  /* 0x000000007e00720c */ /* 0x000fe40003fa6270 */
[C---:B------:R-:W-:Y:S02]  /*aaf0*/  LOP3.LUT R126, R12.reuse, 0x4, RZ, 0xfc, !PT ;  /* 0x000000040c7e7812 */ /* 0x040fe400078efcff */
[C---:B------:R-:W-:Y:S02]  /*ab00*/  LOP3.LUT R128, R12.reuse, 0x1c, RZ, 0xfc, !PT ;  /* 0x0000001c0c807812 */ /* 0x040fe400078efcff */
[C---:B------:R-:W-:Y:S02]  /*ab10*/  LOP3.LUT R151, R12.reuse, 0x1e, RZ, 0xfc, !PT ;  /* 0x0000001e0c977812 */ /* 0x040fe400078efcff */
[----:B------:R-:W-:-:S02]  /*ab20*/  LOP3.LUT R152, R12, 0x3e, RZ, 0xfc, !PT ;  /* 0x0000003e0c987812 */ /* 0x000fc400078efcff */
[----:B-1----:R-:W-:-:S05]  /*ab30*/  IADD3 R122, P4, PT, R2, R82, RZ ;  /* 0x00000052027a7210 */ /* 0x002fca0007f9e0ff */
[----:B------:R-:W-:Y:S01]  /*ab40*/  IMAD.X R123, R3, 0x1, R81, P4 ;  /* 0x00000001037b7824 */ /* 0x000fe200020e0651 */
[----:B------:R-:W-:Y:S02]  /*ab50*/  ISETP.NE.U32.AND P4, PT, R124, RZ, PT ;  /* 0x000000ff7c00720c */ /* 0x000fe40003f85070 */
[----:B------:R-:W-:Y:S02]  /*ab60*/  SEL R124, RZ, 0x4, P5 ;  /* 0x00000004ff7c7807 */ /* 0x000fe40002800000 */
[----:B------:R1:W-:Y:S01]  /*ab70*/  LDGSTS.E [R125+0x8], desc[UR42][R122.64], P3 ;  /* 0x000080007a7d7fae */ /* 0x0003e200099a102a */
[----:B------:R-:W-:Y:S02]  /*ab80*/  ISETP.GE.AND P3, PT, R126, R0, PT ;  /* 0x000000007e00720c */ /* 0x000fe40003f66270 */
[----:B------:R-:W-:Y:S02]  /*ab90*/  SEL R124, R124, RZ, !P2 ;  /* 0x000000ff7c7c7207 */ /* 0x000fe40005000000 */
        /* <DEDUP_REMOVED lines=17> */
[----:B-1----:R-:W-:Y:S01]  /*acb0*/  IADD3 R122, P4, PT, R2, R80, RZ ;  /* 0x00000050027a7210 */ /* 0x002fe20007f9e0ff */
[----:B------:R-:W-:-:S04]  /*acc0*/  VIADD R125, R247, UR7 ;  /* 0x00000007f77d7c36 */ /* 0x000fc80008000000 */
[----:B------:R-:W-:Y:S01]  /*acd0*/  IMAD.X R123, R3, 0x1, R79, P4 ;  /* 0x00000001037b7824 */ /* 0x000fe200020e064f */
[----:B------:R-:W-:Y:S02]  /*ace0*/  ISETP.NE.U32.AND P4, PT, R124, RZ, PT ;  /* 0x000000ff7c00720c */ /* 0x000fe40003f85070 */
[----:B------:R-:W-:Y:S02]  /*acf0*/  SEL R124, RZ, 0x4, P5 ;  /* 0x00000004ff7c7807 */ /* 0x000fe40002800000 */
[----:B------:R1:W-:Y:S01]  /*ad00*/  LDGSTS.E [R127], desc[UR42][R122.64], P3 ;  /* 0x000000007a7f7fae */ /* 0x0003e200099a102a */
        /* <DEDUP_REMOVED lines=126> */
[----:B-1----:R-:W-:Y:S02]  /*b4f0*/  IADD3 R122, P4, PT, R2, R64, RZ ;  /* 0x00000040027a7210 */ /* 0x002fe40007f9e0ff */
[----:B------:R-:W-:-:S03]  /*b500*/  LOP3.LUT R125, R12, 0x3a, RZ, 0xfc, !PT ;  /* 0x0000003a0c7d7812 */ /* 0x000fc600078efcff */
        /* <DEDUP_REMOVED lines=30> */
[----:B-1----:R-:W-:-:S05]  /*b6f0*/  IADD3 R122, P4, PT, R2, R132, RZ ;  /* 0x00000084027a7210 */ /* 0x002fca0007f9e0ff */
[----:B------:R-:W-:Y:S01]  /*b700*/  IMAD.X R123, R3, 0x1, R131, P4 ;  /* 0x00000001037b7824 */ /* 0x000fe200020e0683 */
[----:B------:R-:W-:Y:S02]  /*b710*/  ISETP.NE.U32.AND P4, PT, R124, RZ, PT ;  /* 0x000000ff7c00720c */ /* 0x000fe40003f85070 */
[----:B------:R-:W-:Y:S02]  /*b720*/  SEL R124, RZ, 0x4, P5 ;  /* 0x00000004ff7c7807 */ /* 0x000fe40002800000 */
[----:B------:R1:W-:Y:S01]  /*b730*/  LDGSTS.E [R129], desc[UR42][R122.64], P3 ;  /* 0x000000007a817fae */ /* 0x0003e200099a102a */
[----:B------:R-:W-:Y:S02]  /*b740*/  ISETP.GE.AND P5, PT, R125, R0, PT ;  /* 0x000000007d00720c */ /* 0x000fe40003fa6270 */
[----:B------:R-:W-:Y:S02]  /*b750*/  SEL R124, R124, RZ, !P2 ;  /* 0x000000ff7c7c7207 */ /* 0x000fe40005000000 */
[----:B------:R-:W-:-:S04]  /*b760*/  SEL R125, RZ, 0x4, P5 ;  /* 0x00000004ff7d7807 */ /* 0x000fc80002800000 */
[----:B------:R-:W-:Y:S02]  /*b770*/  SEL R126, R125, RZ, !P2 ;  /* 0x000000ff7d7e7207 */ /* 0x000fe40005000000 */
[----:B-1----:R-:W-:-:S05]  /*b780*/  IADD3 R122, P3, PT, R2, R130, RZ ;  /* 0x00000082027a7210 */ /* 0x002fca0007f7e0ff */
[C---:B------:R-:W-:Y:S01]  /*b790*/  IMAD.X R123, R3.reuse, 0x1, R121, P3 ;  /* 0x00000001037b7824 */ /* 0x040fe200018e0679 */
[----:B------:R-:W-:Y:S02]  /*b7a0*/  ISETP.NE.U32.AND P3, PT, R124, RZ, PT ;  /* 0x000000ff7c00720c */ /* 0x000fe40003f65070 */
[----:B------:R-:W-:Y:S02]  /*b7b0*/  IADD3 R124, P5, PT, R2, R92, RZ ;  /* 0x0000005c027c7210 */ /* 0x000fe40007fbe0ff */
[----:B------:R1:W-:Y:S01]  /*b7c0*/  LDGSTS.E [R129+0x8], desc[UR42][R122.64], P4 ;  /* 0x000080007a817fae */ /* 0x0003e2000a1a102a */
[----:B------:R-:W-:Y:S02]  /*b7d0*/  ISETP.GE.AND P4, PT, R128, R0, PT ;  /* 0x000000008000720c */ /* 0x000fe40003f86270 */
[----:B------:R-:W-:Y:S01]  /*b7e0*/  IMAD.X R125, R3, 0x1, R91, P5 ;  /* 0x00000001037d7824 */ /* 0x000fe200028e065b */
[----:B------:R-:W-:Y:S02]  /*b7f0*/  ISETP.NE.U32.AND P5, PT, R126, RZ, PT ;  /* 0x000000ff7e00720c */ /* 0x000fe40003fa5070 */
[----:B------:R-:W-:-:S02]  /*b800*/  SEL R126, RZ, 0x4, P4 ;  /* 0x00000004ff7e7807 */ /* 0x000fc40002000000 */
[----:B------:R-:W-:Y:S01]  /*b810*/  LOP3.LUT R128, R12, 0x3c, RZ, 0xfc, !PT ;  /* 0x0000003c0c807812 */ /* 0x000fe200078efcff */
[----:B------:R2:W-:Y:S01]  /*b820*/  LDGSTS.E [R129+0x2000], desc[UR42][R124.64], P3 ;  /* 0x020000007c817fae */ /* 0x0005e200099a102a */
[----:B------:R-:W-:Y:S02]  /*b830*/  SEL R126, R126, RZ, !P2 ;  /* 0x000000ff7e7e7207 */ /* 0x000fe40005000000 */
[----:B-1----:R-:W-:Y:S02]  /*b840*/  IADD3 R122, P4, PT, R2, R90, RZ ;  /* 0x0000005a027a7210 */ /* 0x002fe40007f9e0ff */
[----:B------:R-:W-:-:S03]  /*b850*/  ISETP.NE.U32.AND P3, PT, R126, RZ, PT ;  /* 0x000000ff7e00720c */ /* 0x000fc60003f65070 */
[----:B------:R-:W-:Y:S01]  /*b860*/  IMAD.X R123, R3, 0x1, R89, P4 ;  /* 0x00000001037b7824 */ /* 0x000fe200020e0659 */
[----:B--2---:R-:W-:-:S04]  /*b870*/  IADD3 R124, P4, PT, R2, R120, RZ ;  /* 0x00000078027c7210 */ /* 0x004fc80007f9e0ff */
[----:B------:R1:W-:Y:S01]  /*b880*/  LDGSTS.E [R129+0x2008], desc[UR42][R122.64], P5 ;  /* 0x020080007a817fae */ /* 0x0003e2000a9a102a */
[-C--:B------:R-:W-:Y:S01]  /*b890*/  ISETP.GE.AND P5, PT, R151, R0.reuse, PT ;  /* 0x000000009700720c */ /* 0x080fe20003fa6270 */
[----:B------:R-:W-:Y:S02]  /*b8a0*/  VIADD R151, R235, UR7 ;  /* 0x00000007eb977c36 */ /* 0x000fe40008000000 */
[----:B------:R-:W-:Y:S01]  /*b8b0*/  IMAD.X R125, R3, 0x1, R119, P4 ;  /* 0x00000001037d7824 */ /* 0x000fe200020e0677 */
[----:B------:R-:W-:Y:S02]  /*b8c0*/  ISETP.GE.AND P4, PT, R128, R0, PT ;  /* 0x000000008000720c */ /* 0x000fe40003f86270 */
[----:B------:R-:W2:Y:S01]  /*b8d0*/  S2R R128, SR_TID.X ;  /* 0x0000000000807919 */ /* 0x000ea20000002100 */
[----:B------:R-:W-:Y:S02]  /*b8e0*/  SEL R126, RZ, 0x4, P5 ;  /* 0x00000004ff7e7807 */ /* 0x000fe40002800000 */
[----:B------:R-:W-:Y:S01]  /*b8f0*/  SEL R127, RZ, 0x4, P4 ;  /* 0x00000004ff7f7807 */ /* 0x000fe20002000000 */
[----:B------:R3:W-:Y:S01]  /*b900*/  LDGSTS.E [R151], desc[UR42][R124.64], P3 ;  /* 0x000000007c977fae */ /* 0x0007e200099a102a */
[----:B------:R-:W-:Y:S01]  /*b910*/  SEL R126, R126, RZ, !P2 ;  /* 0x000000ff7e7e7207 */ /* 0x000fe20005000000 */
[----:B-1----:R-:W-:Y:S01]  /*b920*/  VIADD R129, R11, UR7 ;  /* 0x000000070b817c36 */ /* 0x002fe20008000000 */
[----:B------:R-:W-:-:S02]  /*b930*/  IADD3 R122, P3, PT, R2, R88, RZ ;  /* 0x00000058027a7210 */ /* 0x000fc40007f7e0ff */
[----:B------:R-:W-:Y:S02]  /*b940*/  ISETP.NE.U32.AND P4, PT, R126, RZ, PT ;  /* 0x000000ff7e00720c */ /* 0x000fe40003f85070 */
[----:B------:R-:W-:Y:S01]  /*b950*/  SEL R127, R127, RZ, !P2 ;  /* 0x000000ff7f7f7207 */ /* 0x000fe20005000000 */
[----:B------:R-:W-:Y:S01]  /*b960*/  IMAD.X R123, R3, 0x1, R87, P3 ;  /* 0x00000001037b7824 */ /* 0x000fe200018e0657 */
[----:B---3--:R-:W-:-:S05]  /*b970*/  IADD3 R124, P5, PT, R2, R118, RZ ;  /* 0x00000076027c7210 */ /* 0x008fca0007fbe0ff */
[----:B------:R-:W-:Y:S01]  /*b980*/  IMAD.X R125, R3, 0x1, R117, P5 ;  /* 0x00000001037d7824 */ /* 0x000fe200028e0675 */
[----:B------:R-:W-:-:S04]  /*b990*/  ISETP.GE.AND P5, PT, R152, R0, PT ;  /* 0x000000009800720c */ /* 0x000fc80003fa6270 */
[----:B------:R-:W-:Y:S01]  /*b9a0*/  SEL R126, RZ, 0x4, P5 ;  /* 0x00000004ff7e7807 */ /* 0x000fe20002800000 */
[----:B------:R1:W-:Y:S01]  /*b9b0*/  LDGSTS.E [R151+0x8], desc[UR42][R124.64], P4 ;  /* 0x000080007c977fae */ /* 0x0003e2000a1a102a */
[----:B------:R-:W-:Y:S02]  /*b9c0*/  ISETP.NE.U32.AND P5, PT, R127, RZ, PT ;  /* 0x000000ff7f00720c */ /* 0x000fe40003fa5070 */
[----:B------:R-:W-:Y:S02]  /*b9d0*/  SEL R126, R126, RZ, !P2 ;  /* 0x000000ff7e7e7207 */ /* 0x000fe40005000000 */
[----:B--2---:R-:W-:-:S04]  /*b9e0*/  LOP3.LUT R128, R128, 0x3f, RZ, 0xc0, !PT ;  /* 0x0000003f80807812 */ /* 0x004fc800078ec0ff */
[----:B------:R-:W-:Y:S01]  /*b9f0*/  ISETP.GE.AND P3, PT, R128, R0, PT ;  /* 0x000000008000720c */ /* 0x000fe20003f66270 */
[----:B------:R-:W-:Y:S01]  /*ba00*/  VIADD R0, R0, 0xffffffc0 ;  /* 0xffffffc000007836 */ /* 0x000fe20000000000 */
[----:B-1----:R-:W-:Y:S02]  /*ba10*/  IADD3 R124, P4, PT, R2, R86, RZ ;  /* 0x00000056027c7210 */ /* 0x002fe40007f9e0ff */
[----:B------:R-:W-:Y:S01]  /*ba20*/  SEL R127, RZ, 0x4, P3 ;  /* 0x00000004ff7f7807 */ /* 0x000fe20001800000 */
[----:B------:R1:W-:Y:S02]  /*ba30*/  LDGSTS.E [R151+0x2000], desc[UR42][R122.64], P5 ;  /* 0x020000007a977fae */ /* 0x0003e4000a9a102a */
[----:B------:R-:W-:Y:S01]  /*ba40*/  IMAD.X R125, R3, 0x1, R85, P4 ;  /* 0x00000001037d7824 */ /* 0x000fe200020e0655 */
[----:B------:R-:W-:Y:S02]  /*ba50*/  SEL R127, R127, RZ, !P2 ;  /* 0x000000ff7f7f7207 */ /* 0x000fe40005000000 */
[----:B------:R-:W-:-:S02]  /*ba60*/  ISETP.NE.U32.AND P2, PT, R126, RZ, PT ;  /* 0x000000ff7e00720c */ /* 0x000fc40003f45070 */
[----:B------:R-:W-:Y:S02]  /*ba70*/  ISETP.NE.U32.AND P3, PT, R127, RZ, PT ;  /* 0x000000ff7f00720c */ /* 0x000fe40003f65070 */
[C---:B------:R-:W-:Y:S02]  /*ba80*/  IADD3 R126, P5, PT, R4.reuse, R60, RZ ;  /* 0x0000003c047e7210 */ /* 0x040fe40007fbe0ff */
[----:B-1----:R-:W-:-:S03]  /*ba90*/  IADD3 R122, P4, PT, R4, R52, RZ ;  /* 0x00000034047a7210 */ /* 0x002fc60007f9e0ff */
[C---:B------:R-:W-:Y:S02]  /*baa0*/  IMAD.X R127, R5.reuse, 0x1, R59, P5 ;  /* 0x00000001057f7824 */ /* 0x040fe400028e063b */
[----:B------:R-:W-:Y:S02]  /*bab0*/  IMAD.X R123, R5, 0x1, R51, P4 ;  /* 0x00000001057b7824 */ /* 0x000fe400020e0633 */
[----:B------:R1:W-:Y:S04]  /*bac0*/  LDGSTS.E [R151+0x2008], desc[UR42][R124.64], P2 ;  /* 0x020080007c977fae */ /* 0x0003e800091a102a */
[----:B------:R-:W0:Y:S04]  /*bad0*/  LDGDEPBAR ;  /* 0x00000000000079af */ /* 0x000e280000000000 */
[----:B------:R2:W-:Y:S01]  /*bae0*/  LDGSTS.E [R129+0x14000], desc[UR42][R126.64], P3 ;  /* 0x140000007e817fae */ /* 0x0005e200099a102a */
[----:B-1----:R-:W-:-:S03]  /*baf0*/  IADD3 R124, P2, PT, R4, R44, RZ ;  /* 0x0000002c047c7210 */ /* 0x002fc60007f5e0ff */
[----:B------:R1:W-:Y:S01]  /*bb00*/  LDGSTS.E [R129+0x14400], desc[UR42][R122.64], P3 ;  /* 0x144000007a817fae */ /* 0x0003e200099a102a */
[----:B------:R-:W-:Y:S02]  /*bb10*/  VIADD R151, R234, UR7 ;  /* 0x00000007ea977c36 */ /* 0x000fe40008000000 */
[----:B------:R-:W-:Y:S01]  /*bb20*/  IMAD.X R125, R5, 0x1, R43, P2 ;  /* 0x00000001057d7824 */ /* 0x000fe200010e062b */
[----:B--2---:R-:W-:-:S04]  /*bb30*/  IADD3 R126, P4, PT, R4, R36, RZ ;  /* 0x00000024047e7210 */ /* 0x004fc80007f9e0ff */
[----:B------:R2:W-:Y:S01]  /*bb40*/  LDGSTS.E [R129+0x14800], desc[UR42][R124.64], P3 ;  /* 0x148000007c817fae */ /* 0x0005e200099a102a */
[----:B-1----:R-:W-:Y:S01]  /*bb50*/  IADD3 R122, P2, PT, R4, R28, RZ ;  /* 0x0000001c047a7210 */ /* 0x002fe20007f5e0ff */
[----:B------:R-:W-:-:S04]  /*bb60*/  IMAD.X R127, R5, 0x1, R35, P4 ;  /* 0x00000001057f7824 */ /* 0x000fc800020e0623 */
[----:B------:R-:W-:Y:S01]  /*bb70*/  IMAD.X R123, R5, 0x1, R27, P2 ;  /* 0x00000001057b7824 */ /* 0x000fe200010e061b */
[----:B------:R1:W-:Y:S01]  /*bb80*/  LDGSTS.E [R129+0x14c00], desc[UR42][R126.64], P3 ;  /* 0x14c000007e817fae */ /* 0x0003e200099a102a */
[----:B--2---:R-:W-:-:S03]  /*bb90*/  IADD3 R124, P4, PT, R4, R20, RZ ;  /* 0x00000014047c7210 */ /* 0x004fc60007f9e0ff */
[----:B------:R2:W-:Y:S02]  /*bba0*/  LDGSTS.E [R129+0x15000], desc[UR42][R122.64], P3 ;  /* 0x150000007a817fae */ /* 0x0005e400099a102a */
[----:B------:R-:W-:Y:S01]  /*bbb0*/  IMAD.X R125, R5, 0x1, R19, P4 ;  /* 0x00000001057d7824 */ /* 0x000fe200020e0613 */
[----:B-1----:R-:W-:-:S04]  /*bbc0*/  IADD3 R126, P2, PT, R4, R133, RZ ;  /* 0x00000085047e7210 */ /* 0x002fc80007f5e0ff */
[----:B------:R1:W-:Y:S01]  /*bbd0*/  LDGSTS.E [R129+0x15400], desc[UR42][R124.64], P3 ;  /* 0x154000007c817fae */ /* 0x0003e200099a102a */
[----:B--2---:R-:W-:Y:S01]  /*bbe0*/  IADD3 R122, P4, PT, R4, R141, RZ ;  /* 0x0000008d047a7210 */ /* 0x004fe20007f9e0ff */
[----:B------:R-:W-:-:S04]  /*bbf0*/  IMAD.X R127, R5, 0x1, R134, P2 ;  /* 0x00000001057f7824 */ /* 0x000fc800010e0686 */
[----:B------:R-:W-:Y:S01]  /*bc00*/  IMAD.X R123, R5, 0x1, R142, P4 ;  /* 0x00000001057b7824 */ /* 0x000fe200020e068e */
[----:B------:R2:W-:Y:S01]  /*bc10*/  LDGSTS.E [R129+0x15800], desc[UR42][R126.64], P3 ;  /* 0x158000007e817fae */ /* 0x0005e200099a102a */
[----:B-1----:R-:W-:-:S03]  /*bc20*/  IADD3 R124, P2, PT, R4, R58, RZ ;  /* 0x0000003a047c7210 */ /* 0x002fc60007f5e0ff */
[----:B------:R1:W-:Y:S02]  /*bc30*/  LDGSTS.E [R129+0x15c00], desc[UR42][R122.64], P3 ;  /* 0x15c000007a817fae */ /* 0x0003e400099a102a */
[----:B------:R-:W-:Y:S01]  /*bc40*/  IMAD.X R125, R5, 0x1, R57, P2 ;  /* 0x00000001057d7824 */ /* 0x000fe200010e0639 */
[----:B--2---:R-:W-:-:S04]  /*bc50*/  IADD3 R126, P4, PT, R4, R50, RZ ;  /* 0x00000032047e7210 */ /* 0x004fc80007f9e0ff */
[----:B------:R2:W-:Y:S01]  /*bc60*/  LDGSTS.E [R151+0x14100], desc[UR42][R124.64], P3 ;  /* 0x141000007c977fae */ /* 0x0005e200099a102a */
[C---:B-1----:R-:W-:Y:S01]  /*bc70*/  IADD3 R122, P2, PT, R4.reuse, R42, RZ ;  /* 0x0000002a047a7210 */ /* 0x042fe20007f5e0ff */
[----:B------:R-:W-:Y:S02]  /*bc80*/  IMAD.X R127, R5, 0x1, R49, P4 ;  /* 0x00000001057f7824 */ /* 0x000fe400020e0631 */
[----:B------:R-:W-:Y:S02]  /*bc90*/  VIADD R129, R233, UR7 ;  /* 0x00000007e9817c36 */ /* 0x000fe40008000000 */
        /* <DEDUP_REMOVED lines=25> */
[----:B------:R-:W-:Y:S01]  /*be30*/  VIADD R151, R232, UR7 ;  /* 0x00000007e8977c36 */ /* 0x000fe20008000000 */
[----:B------:R-:W-:Y:S01]  /*be40*/  USEL UR7, URZ, 0x1, !UP1 ;  /* 0x00000001ff077887 */ /* 0x000fe2000c800000 */
[C---:B--2---:R-:W-:Y:S01]  /*be50*/  IADD3 R122, P4, PT, R4.reuse, R32, RZ ;  /* 0x00000020047a7210 */ /* 0x044fe20007f9e0ff */
[C---:B------:R-:W-:Y:S02]  /*be60*/  IMAD.X R127, R5.reuse, 0x1, R39, P2 ;  /* 0x00000001057f7824 */ /* 0x040fe400010e0627 */
[----:B------:R-:W-:Y:S02]  /*be70*/  ULOP3.LUT UR7, UR5, UR7, URZ, 0x3c, !UPT ;  /* 0x0000000705077292 */ /* 0x000fe4000f8e3cff */
        /* <DEDUP_REMOVED lines=27> */
[C---:B------:R-:W-:Y:S01]  /*c030*/  IMAD.X R123, R5.reuse, 0x1, R21, P5 ;  /* 0x00000001057b7824 */ /* 0x040fe200028e0615 */
[----:B------:R1:W-:Y:S01]  /*c040*/  LDGSTS.E [R151+0x14f00], desc[UR42][R126.64], P3 ;  /* 0x14f000007e977fae */ /* 0x0003e200099a102a */
[C---:B------:R-:W-:Y:S02]  /*c050*/  IADD3 R128, P5, PT, R4.reuse, R147, RZ ;  /* 0x0000009304807210 */ /* 0x040fe40007fbe0ff */
[----:B--2---:R-:W-:Y:S01]  /*c060*/  IADD3 R124, P2, PT, R4, R14, RZ ;  /* 0x0000000e047c7210 */ /* 0x004fe20007f5e0ff */
[----:B------:R2:W-:Y:S02]  /*c070*/  LDGSTS.E [R151+0x15300], desc[UR42][R122.64], P3 ;  /* 0x153000007a977fae */ /* 0x0005e400099a102a */
[C---:B------:R-:W-:Y:S02]  /*c080*/  IMAD.X R129, R5.reuse, 0x1, R148, P5 ;  /* 0x0000000105817824 */ /* 0x040fe400028e0694 */
[----:B------:R-:W-:Y:S01]  /*c090*/  IMAD.X R125, R5, 0x1, R13, P2 ;  /* 0x00000001057d7824 */ /* 0x000fe200010e060d */
[----:B------:R-:W-:-:S02]  /*c0a0*/  ISETP.NE.U32.AND P2, PT, R149, UR4, PT ;  /* 0x0000000495007c0c */ /* 0x000fc4000bf45070 */
[----:B-1----:R-:W-:Y:S02]  /*c0b0*/  IADD3 R126, P4, PT, R4, R139, RZ ;  /* 0x0000008b047e7210 */ /* 0x002fe40007f9e0ff */
[----:B------:R1:W-:Y:S01]  /*c0c0*/  LDGSTS.E [R151+0x15700], desc[UR42][R124.64], P3 ;  /* 0x157000007c977fae */ /* 0x0003e200099a102a */
[----:B--2---:R-:W-:Y:S02]  /*c0d0*/  IMAD.U32 R122, RZ, RZ, UR5 ;  /* 0x00000005ff7a7e24 */ /* 0x004fe4000f8e00ff */
[----:B------:R-:W-:Y:S01]  /*c0e0*/  IMAD.X R127, R5, 0x1, R140, P4 ;  /* 0x00000001057f7824 */ /* 0x000fe200020e068c */
[----:B------:R-:W-:-:S04]  /*c0f0*/  IADD3 R2, P4, PT, R2, R9, RZ ;  /* 0x0000000902027210 */ /* 0x000fc80007f9e0ff */
[----:B------:R1:W-:Y:S01]  /*c100*/  LDGSTS.E [R151+0x15b00], desc[UR42][R126.64], P3 ;  /* 0x15b000007e977fae */ /* 0x0003e200099a102a */
[----:B------:R-:W-:-:S03]  /*c110*/  IMAD.X R3, R3, 0x1, R8, P4 ;  /* 0x0000000103037824 */ /* 0x000fc600020e0608 */
[----:B------:R1:W-:Y:S01]  /*c120*/  LDGSTS.E [R151+0x15f00], desc[UR42][R128.64], P3 ;  /* 0x15f0000080977fae */ /* 0x0003e200099a102a */
[----:B------:R-:W-:-:S03]  /*c130*/  IADD3 R4, P3, PT, R4, R7, RZ ;  /* 0x0000000704047210 */ /* 0x000fc60007f7e0ff */
[----:B------:R-:W0:Y:S02]  /*c140*/  LDGDEPBAR ;  /* 0x00000000000079af */ /* 0x000e240000000000 */
[----:B------:R-:W-:Y:S01]  /*c150*/  IMAD.X R5, R5, 0x1, R6, P3 ;  /* 0x0000000105057824 */ /* 0x000fe200018e0606 */
[----:B------:R-:W-:Y:S07]  /*c160*/  @P2 BRA `(.L_x_10) ;  /* 0xffffffe0009c2947 */ /* 0x000fee000383ffff */
.L_x_7:
[----:B------:R-:W-:Y:S05]  /*c170*/  @!P1 BRA `(.L_x_11) ;  /* 0x0000000000109947 */ /* 0x000fea0003800000 */
[----:B------:R-:W-:-:S06]  /*c180*/  USHF.L.U32 UR5, UR5, 0x1f, URZ ;  /* 0x0000001f05057899 */ /* 0x000fcc00080006ff */
[----:B------:R-:W-:-:S04]  /*c190*/  IMAD.U32 R0, RZ, RZ, UR5 ;  /* 0x00000005ff007e24 */ /* 0x000fc8000f8e00ff */
[----:B------:R-:W3:Y:S02]  /*c1a0*/  SYNCS.PHASECHK.TRANS64.TRYWAIT P0, [UR10], R0 ;  /* 0x00000000ff0075a7 */ /* 0x000ee4000800110a */
[----:B---3--:R-:W-:Y:S05]  /*c1b0*/  @!P0 BRA `(.L_x_12) ;  /* 0x0000001000cc8947 */ /* 0x008fea0003800000 */
.L_x_11:
[----:B------:R-:W3:Y:S01]  /*c1c0*/  LDL.LU R42, [R1+0x48] ;  /* 0x00004800012a7983 */ /* 0x000ee20000300800 */
[----:B------:R-:W-:-:S04]  /*c1d0*/  DEPBAR.LE SB0, 0x0 ;  /* 0x000080000000791a */ /* 0x000fc80000000000 */
[----:B------:R-:W4:Y:S01]  /*c1e0*/  S2R R2, SR_TID.X ;  /* 0x0000000000027919 */ /* 0x000f220000002100 */
[----:B------:R-:W3:Y:S01]  /*c1f0*/  LDCU.128 UR16, c[0x0][0x390] ;  /* 0x00007200ff1077ac */ /* 0x000ee20008000c00 */
[----:B--2---:R-:W2:Y:S01]  /*c200*/  LDL.LU R55, [R1+0x44] ;  /* 0x0000440001377983 */ /* 0x004ea20000300800 */
[----:B------:R-:W5:Y:S03]  /*c210*/  LDCU UR4, c[0x0][0x3b4] ;  /* 0x00007680ff0477ac */ /* 0x000f660008000800 */
[----:B------:R-:W2:Y:S01]  /*c220*/  LDL.LU R54, [R1+0x40] ;  /* 0x0000400001367983 */ /* 0x000ea20000300800 */
[----:B------:R-:W2:Y:S03]  /*c230*/  LDCU UR5, c[0x0][0x3b8] ;  /* 0x00007700ff0577ac */ /* 0x000ea60008000800 */
[----:B------:R-:W2:Y:S04]  /*c240*/  LDL.LU R53, [R1+0x3c] ;  /* 0x00003c0001357983 */ /* 0x000ea80000300800 */
[----:B------:R-:W2:Y:S04]  /*c250*/  LDL.LU R52, [R1+0x38] ;  /* 0x0000380001347983 */ /* 0x000ea80000300800 */
[----:B------:R-:W2:Y:S01]  /*c260*/  LDL.LU R43, [R1+0x34] ;  /* 0x00003400012b7983 */ /* 0x000ea20000300800 */
[----:B------:R-:W-:Y:S01]  /*c270*/  BAR.SYNC.DEFER_BLOCKING 0x0 ;  /* 0x0000000000007b1d */ /* 0x000fe20000010000 */
[C---:B----4-:R-:W-:Y:S01]  /*c280*/  LOP3.LUT P0, RZ, R2.reuse, 0x7f, RZ, 0xc0, !PT ;  /* 0x0000007f02ff7812 */ /* 0x050fe2000780c0ff */
[----:B------:R-:W-:-:S02]  /*c290*/  IMAD.SHL.U32 R0, R2, 0x80, RZ ;  /* 0x0000008002007824 */ /* 0x000fc400078e00ff */
[C---:B------:R-:W-:Y:S02]  /*c2a0*/  IMAD.SHL.U32 R41, R2.reuse, 0x10, RZ ;  /* 0x0000001002297824 */ /* 0x040fe400078e00ff */
[----:B------:R-:W-:-:S08]  /*c2b0*/  IMAD.SHL.U32 R2, R2, 0x8, RZ ;  /* 0x0000000802027824 */ /* 0x000fd000078e00ff */
[----:B------:R-:W4:Y:S02]  /*c2c0*/  @!P0 SYNCS.CCTL.IV [UR12+0x28000] ;  /* 0x02800000ff0089b1 */ /* 0x000f24000800000c */
[----:B----4-:R-:W-:Y:S06]  /*c2d0*/  BAR.SYNC.DEFER_BLOCKING 0x0 ;  /* 0x0000000000007b1d */ /* 0x010fec0000010000 */
[----:B------:R-:W-:Y:S01]  /*c2e0*/  LDTM.16dp32bit_t0_t15.x32 R4, tmem[UR13] ;  /* 0x0000000d000479ee */ /* 0x000fe20008a80000 */
[----:B------:R-:W4:Y:S01]  /*c2f0*/  LDTM.16dp32bit_t16_t31.x32 R4, tmem[UR13+0x20] ;  /* 0x0000200d000479ee */ /* 0x000f220008aa0000 */
[----:B------:R-:W-:-:S02]  /*c300*/  LOP3.LUT R3, R0, 0x800, RZ, 0xc0, !PT ;  /* 0x0000080000037812 */ /* 0x000fc400078ec0ff */
[----:B------:R-:W-:Y:S02]  /*c310*/  LOP3.LUT R0, R41, 0xf0, RZ, 0xc0, !PT ;  /* 0x000000f029007812 */ /* 0x000fe400078ec0ff */
[----:B------:R-:W-:Y:S02]  /*c320*/  LOP3.LUT R2, R2, 0x300, RZ, 0xc0, !PT ;  /* 0x0000030002027812 */ /* 0x000fe400078ec0ff */
[----:B------:R-:W-:-:S05]  /*c330*/  IADD3 R3, PT, PT, R0, UR12, R3 ;  /* 0x0000000c00037c10 */ /* 0x000fca000fffe003 */
[----:B------:R-:W-:Y:S01]  /*c340*/  IMAD.IADD R40, R2, 0x1, R3 ;  /* 0x0000000102287824 */ /* 0x000fe200078e0203 */
[----:B------:R-:W1:Y:S01]  /*c350*/  @!P0 SYNCS.CCTL.IV [UR12+0x28008] ;  /* 0x02800800ff0089b1 */ /* 0x000e62000800000c */
[----:B------:R-:W-:Y:S01]  /*c360*/  NOP ;  /* 0x0000000000007918 */ /* 0x000fe20000000000 */
[----:B----4-:R-:W-:Y:S02]  /*c370*/  IMAD.MOV.U32 R36, RZ, RZ, R4 ;  /* 0x000000ffff247224 */ /* 0x010fe400078e0004 */
[----:B------:R-:W-:Y:S02]  /*c380*/  IMAD.MOV.U32 R4, RZ, RZ, R5 ;  /* 0x000000ffff047224 */ /* 0x000fe400078e0005 */
[----:B------:R-:W-:Y:S02]  /*c390*/  IMAD.MOV.U32 R37, RZ, RZ, R6 ;  /* 0x000000ffff257224 */ /* 0x000fe400078e0006 */
[----:B------:R-:W-:Y:S02]  /*c3a0*/  IMAD.MOV.U32 R5, RZ, RZ, R7 ;  /* 0x000000ffff057224 */ /* 0x000fe400078e0007 */
[----:B------:R-:W-:-:S02]  /*c3b0*/  IMAD.MOV.U32 R38, RZ, RZ, R8 ;  /* 0x000000ffff267224 */ /* 0x000fc400078e0008 */
[----:B------:R-:W-:Y:S02]  /*c3c0*/  IMAD.MOV.U32 R39, RZ, RZ, R10 ;  /* 0x000000ffff277224 */ /* 0x000fe400078e000a */
[----:B------:R-:W-:Y:S02]  /*c3d0*/  IMAD.MOV.U32 R6, RZ, RZ, R9 ;  /* 0x000000ffff067224 */ /* 0x000fe400078e0009 */
[----:B------:R-:W-:Y:S01]  /*c3e0*/  IMAD.MOV.U32 R7, RZ, RZ, R11 ;  /* 0x000000ffff077224 */ /* 0x000fe200078e000b */
[----:B-1----:R-:W-:Y:S04]  /*c3f0*/  STS.128 [R40], R36 ;  /* 0x0000002428007388 */ /* 0x002fe80000000c00 */
[----:B------:R-:W-:Y:S01]  /*c400*/  STS.128 [R40+0x400], R4 ;  /* 0x0004000428007388 */ /* 0x000fe20000000c00 */
[----:B------:R-:W-:Y:S01]  /*c410*/  LOP3.LUT R41, R41, 0x7f0, RZ, 0xc0, !PT ;  /* 0x000007f029297812 */ /* 0x000fe200078ec0ff */
[----:B------:R-:W-:Y:S01]  /*c420*/  BAR.SYNC.DEFER_BLOCKING 0x0 ;  /* 0x0000000000007b1d */ /* 0x000fe20000010000 */
[----:B------:R-:W-:-:S02]  /*c430*/  IMAD.MOV.U32 R8, RZ, RZ, R12 ;  /* 0x000000ffff087224 */ /* 0x000fc400078e000c */
[----:B------:R-:W-:Y:S02]  /*c440*/  IMAD.MOV.U32 R12, RZ, RZ, R13 ;  /* 0x000000ffff0c7224 */ /* 0x000fe400078e000d */
[----:B------:R-:W-:Y:S01]  /*c450*/  IMAD.MOV.U32 R9, RZ, RZ, R14 ;  /* 0x000000ffff097224 */ /* 0x000fe200078e000e */
[----:B------:R-:W1:Y:S04]  /*c460*/  LDS.128 R36, [R41+UR12] ;  /* 0x0000000c29247984 */ /* 0x000e680008000c00 */
[----:B------:R-:W-:Y:S01]  /*c470*/  LDS.128 R4, [R41+UR12+0x800] ;  /* 0x0008000c29047984 */ /* 0x000fe20008000c00 */
[----:B------:R-:W-:Y:S02]  /*c480*/  IMAD.MOV.U32 R13, RZ, RZ, R15 ;  /* 0x000000ffff0d7224 */ /* 0x000fe400078e000f */
[----:B------:R-:W-:-:S02]  /*c490*/  IMAD.MOV.U32 R10, RZ, RZ, R16 ;  /* 0x000000ffff0a7224 */ /* 0x000fc400078e0010 */
[----:B------:R-:W-:Y:S01]  /*c4a0*/  IMAD.MOV.U32 R11, RZ, RZ, R18 ;  /* 0x000000ffff0b7224 */ /* 0x000fe200078e0012 */
[----:B------:R-:W-:Y:S01]  /*c4b0*/  BAR.SYNC.DEFER_BLOCKING 0x0 ;  /* 0x0000000000007b1d */ /* 0x000fe20000010000 */
[----:B------:R-:W-:Y:S02]  /*c4c0*/  IMAD.MOV.U32 R14, RZ, RZ, R17 ;  /* 0x000000ffff0e7224 */ /* 0x000fe400078e0011 */
[----:B------:R-:W-:-:S03]  /*c4d0*/  IMAD.MOV.U32 R15, RZ, RZ, R19 ;  /* 0x000000ffff0f7224 */ /* 0x000fc600078e0013 */
[----:B------:R-:W-:Y:S04]  /*c4e0*/  STS.128 [R40], R8 ;  /* 0x0000000828007388 */ /* 0x000fe80000000c00 */
[----:B------:R-:W-:Y:S01]  /*c4f0*/  STS.128 [R40+0x400], R12 ;  /* 0x0004000c28007388 */ /* 0x000fe20000000c00 */
[----:B------:R-:W-:Y:S01]  /*c500*/  BAR.SYNC.DEFER_BLOCKING 0x0 ;  /* 0x0000000000007b1d */ /* 0x000fe20000010000 */
[----:B------:R-:W-:Y:S02]  /*c510*/  IMAD.MOV.U32 R16, RZ, RZ, R20 ;  /* 0x000000ffff107224 */ /* 0x000fe400078e0014 */
[----:B------:R-:W-:Y:S02]  /*c520*/  IMAD.MOV.U32 R17, RZ, RZ, R22 ;  /* 0x000000ffff117224 */ /* 0x000fe400078e0016 */
[----:B------:R-:W-:-:S02]  /*c530*/  IMAD.MOV.U32 R44, RZ, RZ, R21 ;  /* 0x000000ffff2c7224 */ /* 0x000fc400078e0015 */
[----:B------:R-:W-:Y:S02]  /*c540*/  IMAD.MOV.U32 R45, RZ, RZ, R23 ;  /* 0x000000ffff2d7224 */ /* 0x000fe400078e0017 */
[----:B------:R-:W4:Y:S04]  /*c550*/  LDS.128 R20, [R41+UR12] ;  /* 0x0000000c29147984 */ /* 0x000f280008000c00 */
[----:B------:R-:W-:Y:S01]  /*c560*/  LDS.128 R8, [R41+UR12+0x800] ;  /* 0x0008000c29087984 */ /* 0x000fe20008000c00 */
[----:B------:R-:W-:Y:S02]  /*c570*/  IMAD.MOV.U32 R18, RZ, RZ, R24 ;  /* 0x000000ffff127224 */ /* 0x000fe400078e0018 */
[----:B------:R-:W-:Y:S01]  /*c580*/  IMAD.MOV.U32 R19, RZ, RZ, R26 ;  /* 0x000000ffff137224 */ /* 0x000fe200078e001a */
[----:B------:R-:W-:Y:S01]  /*c590*/  BAR.SYNC.DEFER_BLOCKING 0x0 ;  /* 0x0000000000007b1d */ /* 0x000fe20000010000 */
[----:B------:R-:W-:-:S02]  /*c5a0*/  IMAD.MOV.U32 R46, RZ, RZ, R25 ;  /* 0x000000ffff2e7224 */ /* 0x000fc400078e0019 */
[----:B------:R-:W-:-:S03]  /*c5b0*/  IMAD.MOV.U32 R47, RZ, RZ, R27 ;  /* 0x000000ffff2f7224 */ /* 0x000fc600078e001b */
[----:B------:R-:W-:Y:S04]  /*c5c0*/  STS.128 [R40], R16 ;  /* 0x0000001028007388 */ /* 0x000fe80000000c00 */
[----:B------:R-:W-:Y:S01]  /*c5d0*/  STS.128 [R40+0x400], R44 ;  /* 0x0004002c28007388 */ /* 0x000fe20000000c00 */
[----:B------:R-:W-:Y:S01]  /*c5e0*/  BAR.SYNC.DEFER_BLOCKING 0x0 ;  /* 0x0000000000007b1d */ /* 0x000fe20000010000 */
[----:B------:R-:W-:Y:S02]  /*c5f0*/  IMAD.MOV.U32 R48, RZ, RZ, R28 ;  /* 0x000000ffff307224 */ /* 0x000fe400078e001c */
[----:B------:R-:W-:Y:S02]  /*c600*/  IMAD.MOV.U32 R28, RZ, RZ, R29 ;  /* 0x000000ffff1c7224 */ /* 0x000fe400078e001d */
[----:B------:R-:W-:Y:S01]  /*c610*/  IMAD.MOV.U32 R49, RZ, RZ, R30 ;  /* 0x000000ffff317224 */ /* 0x000fe200078e001e */
[----:B------:R-:W1:Y:S04]  /*c620*/  LDS.128 R16, [R41+UR12] ;  /* 0x0000000c29107984 */ /* 0x000e680008000c00 */
[----:B------:R-:W-:Y:S01]  /*c630*/  LDS.128 R12, [R41+UR12+0x800] ;  /* 0x0008000c290c7984 */ /* 0x000fe20008000c00 */
[----:B------:R-:W-:-:S02]  /*c640*/  IMAD.MOV.U32 R29, RZ, RZ, R31 ;  /* 0x000000ffff1d7224 */ /* 0x000fc400078e001f */
[----:B------:R-:W-:Y:S02]  /*c650*/  IMAD.MOV.U32 R50, RZ, RZ, R32 ;  /* 0x000000ffff327224 */ /* 0x000fe400078e0020 */
[----:B------:R-:W-:Y:S01]  /*c660*/  IMAD.MOV.U32 R51, RZ, RZ, R34 ;  /* 0x000000ffff337224 */ /* 0x000fe200078e0022 */
[----:B------:R-:W-:Y:S01]  /*c670*/  BAR.SYNC.DEFER_BLOCKING 0x0 ;  /* 0x0000000000007b1d */ /* 0x000fe20000010000 */
[----:B------:R-:W-:Y:S02]  /*c680*/  IMAD.MOV.U32 R30, RZ, RZ, R33 ;  /* 0x000000ffff1e7224 */ /* 0x000fe400078e0021 */
[----:B------:R-:W-:Y:S01]  /*c690*/  IMAD.MOV.U32 R31, RZ, RZ, R35 ;  /* 0x000000ffff1f7224 */ /* 0x000fe200078e0023 */
[C---:B---3--:R-:W-:Y:S01]  /*c6a0*/  ISETP.GE.AND P0, PT, R42.reuse, UR18, PT ;  /* 0x000000122a007c0c */ /* 0x048fe2000bf06270 */
[----:B-----5:R-:W-:Y:S02]  /*c6b0*/  IMAD R0, R42, UR4, RZ ;  /* 0x000000042a007c24 */ /* 0x020fe4000f8e02ff */
[----:B------:R-:W3:Y:S04]  /*c6c0*/  LDL.LU R42, [R1+0x30] ;  /* 0x00003000012a7983 */ /* 0x000ee80000300800 */
[----:B------:R-:W-:Y:S04]  /*c6d0*/  STS.128 [R40], R48 ;  /* 0x0000003028007388 */ /* 0x000fe80000000c00 */
[----:B------:R5:W-:Y:S04]  /*c6e0*/  STS.128 [R40+0x400], R28 ;  /* 0x0004001c28007388 */ /* 0x000be80000000c00 */
[----:B-----5:R-:W5:Y:S01]  /*c6f0*/  LDL.LU R40, [R1+0x2c] ;  /* 0x00002c0001287983 */ /* 0x020f620000300800 */
[----:B--2---:R-:W-:Y:S01]  /*c700*/  IMAD R3, R55, UR5, RZ ;  /* 0x0000000537037c24 */ /* 0x004fe2000f8e02ff */
[----:B------:R-:W-:Y:S01]  /*c710*/  LEA R35, P3, R0, UR16, 0x2 ;  /* 0x0000001000237c11 */ /* 0x000fe2000f8610ff */
[----:B------:R-:W-:Y:S01]  /*c720*/  IMAD R27, R53, UR5, RZ ;  /* 0x00000005351b7c24 */ /* 0x000fe2000f8e02ff */
[----:B------:R-:W2:Y:S01]  /*c730*/  LDL.LU R34, [R1+0x28] ;  /* 0x0000280001227983 */ /* 0x000ea20000300800 */
[----:B------:R-:W-:Y:S01]  /*c740*/  IMAD R25, R54, UR5, RZ ;  /* 0x0000000536197c24 */ /* 0x000fe2000f8e02ff */
[----:B------:R-:W-:-:S02]  /*c750*/  LEA.HI.X.SX32 R45, R0, UR17, 0x2, P3 ;  /* 0x00000011002d7c11 */ /* 0x000fc400098f16ff */
[----:B------:R-:W-:Y:S01]  /*c760*/  LEA R2, P6, R3, R35, 0x2 ;  /* 0x0000002303027211 */ /* 0x000fe200078c10ff */
[----:B------:R-:W2:Y:S01]  /*c770*/  LDL.LU R47, [R1+0x24] ;  /* 0x00002400012f7983 */ /* 0x000ea20000300800 */
[----:B------:R-:W-:-:S03]  /*c780*/  ISETP.LT.AND P5, PT, R55, UR19, !P0 ;  /* 0x0000001337007c0c */ /* 0x000fc6000c7a1270 */
[----:B------:R-:W2:Y:S01]  /*c790*/  LDL.LU R46, [R1+0x20] ;  /* 0x00002000012e7983 */ /* 0x000ea20000300800 */
[----:B------:R-:W-:Y:S01]  /*c7a0*/  LEA.HI.X.SX32 R3, R3, R45, 0x2, P6 ;  /* 0x0000002d03037211 */ /* 0x000fe200030f16ff */
[----:B------:R-:W-:Y:S01]  /*c7b0*/  BAR.SYNC.DEFER_BLOCKING 0x0 ;  /* 0x0000000000007b1d */ /* 0x000fe20000010000 */
[----:B------:R-:W-:Y:S01]  /*c7c0*/  IMAD R0, R52, UR5, RZ ;  /* 0x0000000534007c24 */ /* 0x000fe2000f8e02ff */
[-C--:B------:R-:W-:Y:S02]  /*c7d0*/  LEA R26, P6, R27, R35.reuse, 0x2 ;  /* 0x000000231b1a7211 */ /* 0x080fe400078c10ff */
[----:B------:R-:W-:Y:S02]  /*c7e0*/  LEA R24, P4, R25, R35, 0x2 ;  /* 0x0000002319187211 */ /* 0x000fe400078810ff */
[----:B------:R-:W-:Y:S01]  /*c7f0*/  ISETP.LT.AND P1, PT, R54, UR19, !P0 ;  /* 0x0000001336007c0c */ /* 0x000fe2000c721270 */
[----:B------:R-:W-:Y:S01]  /*c800*/  IMAD R31, R43, UR5, RZ ;  /* 0x000000052b1f7c24 */ /* 0x000fe2000f8e02ff */
[----:B------:R-:W-:Y:S01]  /*c810*/  ISETP.LT.AND P2, PT, R53, UR19, !P0 ;  /* 0x0000001335007c0c */ /* 0x000fe2000c741270 */
[----:B------:R-:W2:Y:S01]  /*c820*/  LDL.LU R44, [R1+0x1c] ;  /* 0x00001c00012c7983 */ /* 0x000ea20000300800 */
[----:B------:R-:W-:-:S02]  /*c830*/  LEA.HI.X.SX32 R27, R27, R45, 0x2, P6 ;  /* 0x0000002d1b1b7211 */ /* 0x000fc400030f16ff */
[----:B------:R-:W-:Y:S02]  /*c840*/  ISETP.LT.AND P3, PT, R52, UR19, !P0 ;  /* 0x0000001334007c0c */ /* 0x000fe4000c761270 */
[----:B------:R-:W-:Y:S02]  /*c850*/  LEA.HI.X.SX32 R25, R25, R45, 0x2, P4 ;  /* 0x0000002d19197211 */ /* 0x000fe400020f16ff */
[C---:B------:R-:W-:Y:S02]  /*c860*/  LEA R28, P6, R0.reuse, R35, 0x2 ;  /* 0x00000023001c7211 */ /* 0x040fe400078c10ff */
[----:B------:R-:W-:Y:S02]  /*c870*/  ISETP.LT.AND P4, PT, R43, UR19, !P0 ;  /* 0x000000132b007c0c */ /* 0x000fe4000c781270 */
[----:B------:R-:W-:Y:S01]  /*c880*/  LEA.HI.X.SX32 R29, R0, R45, 0x2, P6 ;  /* 0x0000002d001d7211 */ /* 0x000fe200030f16ff */
[----:B------:R-:W2:Y:S01]  /*c890*/  LDL.LU R43, [R1+0x18] ;  /* 0x00001800012b7983 */ /* 0x000ea20000300800 */
[----:B------:R-:W-:-:S03]  /*c8a0*/  LEA R30, P6, R31, R35, 0x2 ;  /* 0x000000231f1e7211 */ /* 0x000fc600078c10ff */
[----:B-1----:R-:W-:Y:S01]  /*c8b0*/  @P5 STG.E desc[UR42][R2.64], R36 ;  /* 0x0000002402005986 */ /* 0x002fe2000c10192a */
[----:B------:R-:W-:-:S03]  /*c8c0*/  LEA.HI.X.SX32 R31, R31, R45, 0x2, P6 ;  /* 0x0000002d1f1f7211 */ /* 0x000fc600030f16ff */
[----:B------:R-:W-:Y:S04]  /*c8d0*/  @P1 STG.E desc[UR42][R24.64], R37 ;  /* 0x0000002518001986 */ /* 0x000fe8000c10192a */
[----:B------:R-:W-:Y:S04]  /*c8e0*/  @P2 STG.E desc[UR42][R26.64], R38 ;  /* 0x000000261a002986 */ /* 0x000fe8000c10192a */
[----:B------:R-:W-:Y:S04]  /*c8f0*/  @P3 STG.E desc[UR42][R28.64], R39 ;  /* 0x000000271c003986 */ /* 0x000fe8000c10192a */
[----:B----4-:R-:W-:Y:S04]  /*c900*/  @P4 STG.E desc[UR42][R30.64], R20 ;  /* 0x000000141e004986 */ /* 0x010fe8000c10192a */
[----:B------:R-:W1:Y:S01]  /*c910*/  LDS.128 R36, [R41+UR12] ;  /* 0x0000000c29247984 */ /* 0x000e620008000c00 */
[C---:B---3--:R-:W-:Y:S01]  /*c920*/  IMAD R33, R42.reuse, UR5, RZ ;  /* 0x000000052a217c24 */ /* 0x048fe2000f8e02ff */
[----:B------:R-:W-:-:S02]  /*c930*/  ISETP.LT.AND P5, PT, R42, UR19, !P0 ;  /* 0x000000132a007c0c */ /* 0x000fc4000c7a1270 */
[----:B------:R-:W3:Y:S02]  /*c940*/  LDL.LU R42, [R1+0x14] ;  /* 0x00001400012a7983 */ /* 0x000ee40000300800 */
[----:B------:R-:W-:-:S04]  /*c950*/  LEA R32, P1, R33, R35, 0x2 ;  /* 0x0000002321207211 */ /* 0x000fc800078210ff */
[----:B------:R-:W-:-:S05]  /*c960*/  LEA.HI.X.SX32 R33, R33, R45, 0x2, P1 ;  /* 0x0000002d21217211 */ /* 0x000fca00008f16ff */
[----:B------:R4:W-:Y:S01]  /*c970*/  @P5 STG.E desc[UR42][R32.64], R21 ;  /* 0x0000001520005986 */ /* 0x0009e2000c10192a */
[C---:B-----5:R-:W-:Y:S01]  /*c980*/  ISETP.LT.AND P4, PT, R40.reuse, UR19, !P0 ;  /* 0x0000001328007c0c */ /* 0x060fe2000c781270 */
[----:B------:R-:W-:Y:S02]  /*c990*/  IMAD R0, R40, UR5, RZ ;  /* 0x0000000528007c24 */ /* 0x000fe4000f8e02ff */
[----:B------:R-:W5:Y:S04]  /*c9a0*/  LDL.LU R40, [R1+0x10] ;  /* 0x0000100001287983 */ /* 0x000f680000300800 */
[----:B----4-:R-:W4:Y:S04]  /*c9b0*/  LDL.LU R33, [R1+0xc] ;  /* 0x00000c0001217983 */ /* 0x010f280000300800 */
[----:B------:R-:W4:Y:S04]  /*c9c0*/  LDL.LU R32, [R1+0x8] ;  /* 0x0000080001207983 */ /* 0x000f280000300800 */
[----:B------:R-:W4:Y:S04]  /*c9d0*/  LDL.LU R31, [R1+0x4] ;  /* 0x00000400011f7983 */ /* 0x000f280000300800 */
[----:B------:R-:W4:Y:S01]  /*c9e0*/  LDL.LU R30, [R1] ;  /* 0x00000000011e7983 */ /* 0x000f220000300800 */
[----:B------:R-:W-:-:S02]  /*c9f0*/  LEA R2, P2, R0, R35, 0x2 ;  /* 0x0000002300027211 */ /* 0x000fc400078410ff */
[C---:B--2---:R-:W-:Y:S01]  /*ca00*/  ISETP.LT.AND P3, PT, R34.reuse, UR19, !P0 ;  /* 0x0000001322007c0c */ /* 0x044fe2000c761270 */
[----:B------:R-:W-:Y:S01]  /*ca10*/  IMAD R34, R34, UR5, RZ ;  /* 0x0000000522227c24 */ /* 0x000fe2000f8e02ff */
[----:B------:R-:W-:Y:S01]  /*ca20*/  LEA.HI.X.SX32 R3, R0, R45, 0x2, P2 ;  /* 0x0000002d00037211 */ /* 0x000fe200010f16ff */
[C---:B------:R-:W-:Y:S01]  /*ca30*/  IMAD R27, R47.reuse, UR5, RZ ;  /* 0x000000052f1b7c24 */ /* 0x040fe2000f8e02ff */
[----:B------:R-:W-:Y:S01]  /*ca40*/  ISETP.LT.AND P1, PT, R47, UR19, !P0 ;  /* 0x000000132f007c0c */ /* 0x000fe2000c721270 */
[----:B------:R-:W-:Y:S01]  /*ca50*/  IMAD R0, R46, UR5, RZ ;  /* 0x000000052e007c24 */ /* 0x000fe2000f8e02ff */
[-C--:B------:R-:W-:Y:S01]  /*ca60*/  LEA R24, P5, R34, R35.reuse, 0x2 ;  /* 0x0000002322187211 */ /* 0x080fe200078a10ff */
[----:B------:R2:W-:Y:S01]  /*ca70*/  @P4 STG.E desc[UR42][R2.64], R22 ;  /* 0x0000001602004986 */ /* 0x0005e2000c10192a */
[-C--:B------:R-:W-:Y:S02]  /*ca80*/  LEA R26, P6, R27, R35.reuse, 0x2 ;  /* 0x000000231b1a7211 */ /* 0x080fe400078c10ff */
[----:B------:R-:W-:-:S02]  /*ca90*/  LEA R20, P4, R0, R35, 0x2 ;  /* 0x0000002300147211 */ /* 0x000fc400078810ff */
[-C--:B------:R-:W-:Y:S02]  /*caa0*/  LEA.HI.X.SX32 R25, R34, R45.reuse, 0x2, P5 ;  /* 0x0000002d22197211 */ /* 0x080fe400028f16ff */
[-C--:B------:R-:W-:Y:S02]  /*cab0*/  LEA.HI.X.SX32 R27, R27, R45.reuse, 0x2, P6 ;  /* 0x0000002d1b1b7211 */ /* 0x080fe400030f16ff */
[----:B------:R-:W-:Y:S01]  /*cac0*/  LEA.HI.X.SX32 R21, R0, R45, 0x2, P4 ;  /* 0x0000002d00157211 */ /* 0x000fe200020f16ff */
[----:B------:R-:W-:Y:S01]  /*cad0*/  IMAD R0, R44, UR5, RZ ;  /* 0x000000052c007c24 */ /* 0x000fe2000f8e02ff */
[----:B------:R-:W-:Y:S02]  /*cae0*/  ISETP.LT.AND P2, PT, R46, UR19, !P0 ;  /* 0x000000132e007c0c */ /* 0x000fe4000c741270 */
[----:B------:R-:W-:Y:S01]  /*caf0*/  ISETP.LT.AND P4, PT, R44, UR19, !P0 ;  /* 0x000000132c007c0c */ /* 0x000fe2000c781270 */
[----:B------:R-:W-:Y:S04]  /*cb00*/  @P3 STG.E desc[UR42][R24.64], R23 ;  /* 0x0000001718003986 */ /* 0x000fe8000c10192a */
[----:B------:R1:W-:Y:S01]  /*cb10*/  @P1 STG.E desc[UR42][R26.64], R16 ;  /* 0x000000101a001986 */ /* 0x0003e2000c10192a */
[----:B------:R-:W-:Y:S01]  /*cb20*/  LEA R28, P1, R0, R35, 0x2 ;  /* 0x00000023001c7211 */ /* 0x000fe200078210ff */
[----:B--2---:R-:W-:-:S03]  /*cb30*/  IMAD R3, R43, UR5, RZ ;  /* 0x000000052b037c24 */ /* 0x004fc6000f8e02ff */
[----:B------:R-:W-:Y:S01]  /*cb40*/  LEA.HI.X.SX32 R29, R0, R45, 0x2, P1 ;  /* 0x0000002d001d7211 */ /* 0x000fe200008f16ff */
[----:B------:R2:W-:Y:S01]  /*cb50*/  @P2 STG.E desc[UR42][R20.64], R17 ;  /* 0x0000001114002986 */ /* 0x0005e2000c10192a */
[----:B------:R-:W-:-:S03]  /*cb60*/  ISETP.LT.AND P3, PT, R43, UR19, !P0 ;  /* 0x000000132b007c0c */ /* 0x000fc6000c761270 */
[----:B------:R-:W-:Y:S01]  /*cb70*/  @P4 STG.E desc[UR42][R28.64], R18 ;  /* 0x000000121c004986 */ /* 0x000fe2000c10192a */
[----:B------:R-:W-:-:S04]  /*cb80*/  LEA R2, P5, R3, R35, 0x2 ;  /* 0x0000002303027211 */ /* 0x000fc800078a10ff */
[----:B------:R-:W-:-:S05]  /*cb90*/  LEA.HI.X.SX32 R3, R3, R45, 0x2, P5 ;  /* 0x0000002d03037211 */ /* 0x000fca00028f16ff */
[----:B------:R1:W-:Y:S01]  /*cba0*/  @P3 STG.E desc[UR42][R2.64], R19 ;  /* 0x0000001302003986 */ /* 0x0003e2000c10192a */
[C---:B---3--:R-:W-:Y:S01]  /*cbb0*/  IMAD R0, R42.reuse, UR5, RZ ;  /* 0x000000052a007c24 */ /* 0x048fe2000f8e02ff */
[----:B------:R-:W-:-:S04]  /*cbc0*/  ISETP.LT.AND P2, PT, R42, UR19, !P0 ;  /* 0x000000132a007c0c */ /* 0x000fc8000c741270 */
[----:B-1----:R-:W-:-:S04]  /*cbd0*/  LEA R16, P4, R0, R35, 0x2 ;  /* 0x0000002300107211 */ /* 0x002fc800078810ff */
[----:B--2---:R-:W-:Y:S01]  /*cbe0*/  LEA.HI.X.SX32 R17, R0, R45, 0x2, P4 ;  /* 0x0000002d00117211 */ /* 0x004fe200020f16ff */
[C---:B-----5:R-:W-:Y:S01]  /*cbf0*/  IMAD R22, R40.reuse, UR5, RZ ;  /* 0x0000000528167c24 */ /* 0x060fe2000f8e02ff */
[----:B------:R-:W-:Y:S01]  /*cc00*/  ISETP.LT.AND P1, PT, R40, UR19, !P0 ;  /* 0x0000001328007c0c */ /* 0x000fe2000c721270 */
[----:B----4-:R-:W-:-:S03]  /*cc10*/  IMAD R0, R33, UR5, RZ ;  /* 0x0000000521007c24 */ /* 0x010fc6000f8e02ff */
[----:B------:R-:W-:Y:S02]  /*cc20*/  LEA R20, P6, R22, R35, 0x2 ;  /* 0x0000002316147211 */ /* 0x000fe400078c10ff */
[----:B------:R-:W-:Y:S01]  /*cc30*/  ISETP.LT.AND P5, PT, R33, UR19, !P0 ;  /* 0x0000001321007c0c */ /* 0x000fe2000c7a1270 */
[----:B------:R-:W-:Y:S01]  /*cc40*/  IMAD R24, R32, UR5, RZ ;  /* 0x0000000520187c24 */ /* 0x000fe2000f8e02ff */
[----:B------:R-:W-:Y:S02]  /*cc50*/  LEA.HI.X.SX32 R21, R22, R45, 0x2, P6 ;  /* 0x0000002d16157211 */ /* 0x000fe400030f16ff */
[----:B------:R-:W-:Y:S01]  /*cc60*/  ISETP.LT.AND P3, PT, R32, UR19, !P0 ;  /* 0x0000001320007c0c */ /* 0x000fe2000c761270 */
[----:B------:R1:W-:Y:S01]  /*cc70*/  @P2 STG.E desc[UR42][R16.64], R36 ;  /* 0x0000002410002986 */ /* 0x0003e2000c10192a */
[----:B------:R-:W-:Y:S02]  /*cc80*/  LEA R22, P4, R0, R35, 0x2 ;  /* 0x0000002300167211 */ /* 0x000fe400078810ff */
[C---:B------:R-:W-:Y:S01]  /*cc90*/  ISETP.LT.AND P2, PT, R31.reuse, UR19, !P0 ;  /* 0x000000131f007c0c */ /* 0x040fe2000c741270 */
[----:B------:R-:W-:Y:S01]  /*cca0*/  IMAD R25, R30, UR5, RZ ;  /* 0x000000051e197c24 */ /* 0x000fe2000f8e02ff */
[----:B------:R-:W-:Y:S01]  /*ccb0*/  LEA.HI.X.SX32 R23, R0, R45, 0x2, P4 ;  /* 0x0000002d00177211 */ /* 0x000fe200020f16ff */
[----:B------:R-:W-:Y:S01]  /*ccc0*/  IMAD R0, R31, UR5, RZ ;  /* 0x000000051f007c24 */ /* 0x000fe2000f8e02ff */
[----:B------:R-:W-:Y:S01]  /*ccd0*/  LEA R2, P4, R24, R35, 0x2 ;  /* 0x0000002318027211 */ /* 0x000fe200078810ff */
[----:B------:R2:W-:Y:S01]  /*cce0*/  @P1 STG.E desc[UR42][R20.64], R37 ;  /* 0x0000002514001986 */ /* 0x0005e2000c10192a */
[----:B------:R-:W-:-:S02]  /*ccf0*/  ISETP.LT.AND P1, PT, R30, UR19, !P0 ;  /* 0x000000131e007c0c */ /* 0x000fc4000c721270 */
[----:B------:R-:W-:Y:S01]  /*cd00*/  LEA.HI.X.SX32 R3, R24, R45, 0x2, P4 ;  /* 0x0000002d18037211 */ /* 0x000fe200020f16ff */
[----:B------:R-:W-:Y:S01]  /*cd10*/  @P5 STG.E desc[UR42][R22.64], R38 ;  /* 0x0000002616005986 */ /* 0x000fe2000c10192a */
[CC--:B-1----:R-:W-:Y:S02]  /*cd20*/  LEA R16, P6, R0.reuse, R35.reuse, 0x2 ;  /* 0x0000002300107211 */ /* 0x0c2fe400078c10ff */
[C---:B------:R-:W-:Y:S01]  /*cd30*/  ISETP.LT.AND P4, PT, R207.reuse, UR19, !P0 ;  /* 0x00000013cf007c0c */ /* 0x040fe2000c781270 */
[----:B------:R-:W-:Y:S01]  /*cd40*/  IMAD R207, R207, UR5, RZ ;  /* 0x00000005cfcf7c24 */ /* 0x000fe2000f8e02ff */
[C---:B------:R-:W-:Y:S01]  /*cd50*/  LEA R18, P5, R25.reuse, R35, 0x2 ;  /* 0x0000002319127211 */ /* 0x040fe200078a10ff */
[----:B------:R1:W-:Y:S01]  /*cd60*/  @P3 STG.E desc[UR42][R2.64], R39 ;  /* 0x0000002702003986 */ /* 0x0003e2000c10192a */
[-C--:B------:R-:W-:Y:S02]  /*cd70*/  LEA.HI.X.SX32 R17, R0, R45.reuse, 0x2, P6 ;  /* 0x0000002d00117211 */ /* 0x080fe400030f16ff */
[----:B------:R-:W-:Y:S01]  /*cd80*/  LEA.HI.X.SX32 R19, R25, R45, 0x2, P5 ;  /* 0x0000002d19137211 */ /* 0x000fe200028f16ff */
[----:B------:R-:W3:Y:S01]  /*cd90*/  LDS.128 R40, [R41+UR12+0x800] ;  /* 0x0008000c29287984 */ /* 0x000ee20008000c00 */
[C---:B------:R-:W-:Y:S01]  /*cda0*/  ISETP.LT.AND P3, PT, R206.reuse, UR19, !P0 ;  /* 0x00000013ce007c0c */ /* 0x040fe2000c761270 */
[----:B------:R-:W-:Y:S01]  /*cdb0*/  IMAD R206, R206, UR5, RZ ;  /* 0x00000005cece7c24 */ /* 0x000fe2000f8e02ff */
[----:B--2---:R-:W-:Y:S01]  /*cdc0*/  LEA R20, P5, R207, R35, 0x2 ;  /* 0x00000023cf147211 */ /* 0x004fe200078a10ff */
[----:B------:R2:W-:Y:S01]  /*cdd0*/  @P2 STG.E desc[UR42][R16.64], R4 ;  /* 0x0000000410002986 */ /* 0x0005e2000c10192a */
[C---:B------:R-:W-:Y:S01]  /*cde0*/  ISETP.LT.AND P2, PT, R205.reuse, UR19, !P0 ;  /* 0x00000013cd007c0c */ /* 0x040fe2000c741270 */
[----:B------:R-:W-:Y:S01]  /*cdf0*/  IMAD R205, R205, UR5, RZ ;  /* 0x00000005cdcd7c24 */ /* 0x000fe2000f8e02ff */
[----:B------:R-:W-:Y:S01]  /*ce00*/  LEA.HI.X.SX32 R21, R207, R45, 0x2, P5 ;  /* 0x0000002dcf157211 */ /* 0x000fe200028f16ff */
[----:B------:R4:W-:Y:S01]  /*ce10*/  @P1 STG.E desc[UR42][R18.64], R5 ;  /* 0x0000000512001986 */ /* 0x0009e2000c10192a */
[C---:B------:R-:W-:Y:S01]  /*ce20*/  ISETP.LT.AND P1, PT, R204.reuse, UR19, !P0 ;  /* 0x00000013cc007c0c */ /* 0x040fe2000c721270 */
[----:B------:R-:W-:Y:S01]  /*ce30*/  IMAD R204, R204, UR5, RZ ;  /* 0x00000005cccc7c24 */ /* 0x000fe2000f8e02ff */
[C---:B-1----:R-:W-:Y:S01]  /*ce40*/  LEA R2, P5, R206.reuse, R35, 0x2 ;  /* 0x00000023ce027211 */ /* 0x042fe200078a10ff */
[----:B------:R-:W-:Y:S03]  /*ce50*/  @P4 STG.E desc[UR42][R20.64], R6 ;  /* 0x0000000614004986 */ /* 0x000fe6000c10192a */
[----:B------:R-:W-:-:S02]  /*ce60*/  LEA.HI.X.SX32 R3, R206, R45, 0x2, P5 ;  /* 0x0000002dce037211 */ /* 0x000fc400028f16ff */
[-C--:B--2---:R-:W-:Y:S02]  /*ce70*/  LEA R16, P6, R205, R35.reuse, 0x2 ;  /* 0x00000023cd107211 */ /* 0x084fe400078c10ff */
[C---:B------:R-:W-:Y:S01]  /*ce80*/  ISETP.LT.AND P5, PT, R203.reuse, UR19, !P0 ;  /* 0x00000013cb007c0c */ /* 0x040fe2000c7a1270 */
[----:B------:R-:W-:Y:S01]  /*ce90*/  IMAD R203, R203, UR5, RZ ;  /* 0x00000005cbcb7c24 */ /* 0x000fe2000f8e02ff */
[C---:B------:R-:W-:Y:S02]  /*cea0*/  LEA R4, P4, R204.reuse, R35, 0x2 ;  /* 0x00000023cc047211 */ /* 0x040fe400078810ff */
[-C--:B------:R-:W-:Y:S02]  /*ceb0*/  LEA.HI.X.SX32 R17, R205, R45.reuse, 0x2, P6 ;  /* 0x0000002dcd117211 */ /* 0x080fe400030f16ff */
[----:B----4-:R-:W-:Y:S02]  /*cec0*/  LEA.HI.X.SX32 R5, R204, R45, 0x2, P4 ;  /* 0x0000002dcc057211 */ /* 0x010fe400020f16ff */
[C---:B------:R-:W-:Y:S01]  /*ced0*/  LEA R18, P4, R203.reuse, R35, 0x2 ;  /* 0x00000023cb127211 */ /* 0x040fe200078810ff */
[----:B------:R1:W-:Y:S01]  /*cee0*/  @P3 STG.E desc[UR42][R2.64], R7 ;  /* 0x0000000702003986 */ /* 0x0003e2000c10192a */
[C---:B------:R-:W-:Y:S01]  /*cef0*/  ISETP.LT.AND P3, PT, R202.reuse, UR19, !P0 ;  /* 0x00000013ca007c0c */ /* 0x040fe2000c761270 */
[----:B------:R-:W-:Y:S01]  /*cf00*/  IMAD R202, R202, UR5, RZ ;  /* 0x00000005caca7c24 */ /* 0x000fe2000f8e02ff */
[----:B------:R-:W-:Y:S01]  /*cf10*/  LEA.HI.X.SX32 R19, R203, R45, 0x2, P4 ;  /* 0x0000002dcb137211 */ /* 0x000fe200020f16ff */
[----:B------:R-:W-:Y:S01]  /*cf20*/  @P2 STG.E desc[UR42][R16.64], R8 ;  /* 0x0000000810002986 */ /* 0x000fe2000c10192a */
[C---:B------:R-:W-:Y:S01]  /*cf30*/  ISETP.LT.AND P2, PT, R201.reuse, UR19, !P0 ;  /* 0x00000013c9007c0c */ /* 0x040fe2000c741270 */
[----:B------:R-:W-:-:S02]  /*cf40*/  IMAD R201, R201, UR5, RZ ;  /* 0x00000005c9c97c24 */ /* 0x000fc4000f8e02ff */
[----:B------:R2:W-:Y:S01]  /*cf50*/  @P1 STG.E desc[UR42][R4.64], R9 ;  /* 0x0000000904001986 */ /* 0x0005e2000c10192a */
[C---:B------:R-:W-:Y:S01]  /*cf60*/  ISETP.LT.AND P1, PT, R200.reuse, UR19, !P0 ;  /* 0x00000013c8007c0c */ /* 0x040fe2000c721270 */
[----:B------:R-:W-:Y:S01]  /*cf70*/  IMAD R200, R200, UR5, RZ ;  /* 0x00000005c8c87c24 */ /* 0x000fe2000f8e02ff */
[CC--:B-1----:R-:W-:Y:S01]  /*cf80*/  LEA R2, P4, R202.reuse, R35.reuse, 0x2 ;  /* 0x00000023ca027211 */ /* 0x0c2fe200078810ff */
[----:B------:R-:W-:Y:S01]  /*cf90*/  @P5 STG.E desc[UR42][R18.64], R10 ;  /* 0x0000000a12005986 */ /* 0x000fe2000c10192a */
[C---:B------:R-:W-:Y:S02]  /*cfa0*/  LEA R6, P5, R201.reuse, R35, 0x2 ;  /* 0x00000023c9067211 */ /* 0x040fe400078a10ff */
[----:B------:R-:W-:Y:S02]  /*cfb0*/  LEA.HI.X.SX32 R3, R202, R45, 0x2, P4 ;  /* 0x0000002dca037211 */ /* 0x000fe400020f16ff */
[----:B--2---:R-:W-:Y:S02]  /*cfc0*/  LEA R4, P6, R200, R35, 0x2 ;  /* 0x00000023c8047211 */ /* 0x004fe400078c10ff */
[----:B------:R-:W-:-:S02]  /*cfd0*/  LEA.HI.X.SX32 R7, R201, R45, 0x2, P5 ;  /* 0x0000002dc9077211 */ /* 0x000fc400028f16ff */
[----:B------:R-:W-:Y:S02]  /*cfe0*/  LEA.HI.X.SX32 R5, R200, R45, 0x2, P6 ;  /* 0x0000002dc8057211 */ /* 0x000fe400030f16ff */
[C---:B------:R-:W-:Y:S01]  /*cff0*/  ISETP.LT.AND P5, PT, R197.reuse, UR19, !P0 ;  /* 0x00000013c5007c0c */ /* 0x040fe2000c7a1270 */
[----:B------:R-:W-:Y:S01]  /*d000*/  IMAD R197, R197, UR5, RZ ;  /* 0x00000005c5c57c24 */ /* 0x000fe2000f8e02ff */
[C---:B------:R-:W-:Y:S01]  /*d010*/  ISETP.LT.AND P4, PT, R196.reuse, UR19, !P0 ;  /* 0x00000013c4007c0c */ /* 0x040fe2000c781270 */
[----:B------:R-:W-:Y:S01]  /*d020*/  IMAD R196, R196, UR5, RZ ;  /* 0x00000005c4c47c24 */ /* 0x000fe2000f8e02ff */
[----:B------:R1:W-:Y:S01]  /*d030*/  @P3 STG.E desc[UR42][R2.64], R11 ;  /* 0x0000000b02003986 */ /* 0x0003e2000c10192a */
[C---:B------:R-:W-:Y:S01]  /*d040*/  ISETP.LT.AND P3, PT, R195.reuse, UR19, !P0 ;  /* 0x00000013c3007c0c */ /* 0x040fe2000c761270 */
[----:B------:R-:W-:Y:S02]  /*d050*/  IMAD R195, R195, UR5, RZ ;  /* 0x00000005c3c37c24 */ /* 0x000fe4000f8e02ff */
[----:B------:R2:W-:Y:S01]  /*d060*/  @P2 STG.E desc[UR42][R6.64], R12 ;  /* 0x0000000c06002986 */ /* 0x0005e2000c10192a */
[C---:B------:R-:W-:Y:S01]  /*d070*/  ISETP.LT.AND P2, PT, R194.reuse, UR19, !P0 ;  /* 0x00000013c2007c0c */ /* 0x040fe2000c741270 */
[----:B------:R-:W-:Y:S01]  /*d080*/  IMAD R194, R194, UR5, RZ ;  /* 0x00000005c2c27c24 */ /* 0x000fe2000f8e02ff */
[-C--:B------:R-:W-:Y:S01]  /*d090*/  LEA R8, P6, R197, R35.reuse, 0x2 ;  /* 0x00000023c5087211 */ /* 0x080fe200078c10ff */
[----:B------:R4:W-:Y:S01]  /*d0a0*/  @P1 STG.E desc[UR42][R4.64], R13 ;  /* 0x0000000d04001986 */ /* 0x0009e2000c10192a */
[----:B-1----:R-:W-:Y:S01]  /*d0b0*/  LEA R2, P1, R196, R35, 0x2 ;  /* 0x00000023c4027211 */ /* 0x002fe200078210ff */
[----:B------:R-:W-:Y:S01]  /*d0c0*/  IMAD R0, R193, UR5, RZ ;  /* 0x00000005c1007c24 */ /* 0x000fe2000f8e02ff */
[----:B------:R-:W-:-:S02]  /*d0d0*/  LEA.HI.X.SX32 R9, R197, R45, 0x2, P6 ;  /* 0x0000002dc5097211 */ /* 0x000fc400030f16ff */
[----:B------:R-:W-:Y:S02]  /*d0e0*/  LEA.HI.X.SX32 R3, R196, R45, 0x2, P1 ;  /* 0x0000002dc4037211 */ /* 0x000fe400008f16ff */
[-C--:B--2---:R-:W-:Y:S02]  /*d0f0*/  LEA R6, P1, R194, R35.reuse, 0x2 ;  /* 0x00000023c2067211 */ /* 0x084fe400078210ff */
[C---:B----4-:R-:W-:Y:S01]  /*d100*/  LEA R4, P6, R195.reuse, R35, 0x2 ;  /* 0x00000023c3047211 */ /* 0x050fe200078c10ff */
[----:B------:R-:W-:Y:S01]  /*d110*/  IMAD R13, R192, UR5, RZ ;  /* 0x00000005c00d7c24 */ /* 0x000fe2000f8e02ff */
[-C--:B------:R-:W-:Y:S02]  /*d120*/  LEA.HI.X.SX32 R7, R194, R45.reuse, 0x2, P1 ;  /* 0x0000002dc2077211 */ /* 0x080fe400008f16ff */
[----:B------:R-:W-:Y:S02]  /*d130*/  LEA.HI.X.SX32 R5, R195, R45, 0x2, P6 ;  /* 0x0000002dc3057211 */ /* 0x000fe400030f16ff */
[----:B------:R-:W-:-:S02]  /*d140*/  LEA R10, P6, R0, R35, 0x2 ;  /* 0x00000023000a7211 */ /* 0x000fc400078c10ff */
[----:B------:R-:W-:Y:S02]  /*d150*/  ISETP.LT.AND P1, PT, R193, UR19, !P0 ;  /* 0x00000013c1007c0c */ /* 0x000fe4000c721270 */
[----:B------:R-:W-:Y:S02]  /*d160*/  ISETP.LT.AND P0, PT, R192, UR19, !P0 ;  /* 0x00000013c0007c0c */ /* 0x000fe4000c701270 */
[----:B------:R-:W-:Y:S02]  /*d170*/  LEA.HI.X.SX32 R11, R0, R45, 0x2, P6 ;  /* 0x0000002d000b7211 */ /* 0x000fe400030f16ff */
[C---:B------:R-:W-:Y:S01]  /*d180*/  LEA R12, P6, R13.reuse, R35, 0x2 ;  /* 0x000000230d0c7211 */ /* 0x040fe200078c10ff */
[----:B------:R1:W-:Y:S03]  /*d190*/  @P5 STG.E desc[UR42][R8.64], R14 ;  /* 0x0000000e08005986 */ /* 0x0003e6000c10192a */
[----:B------:R-:W-:Y:S01]  /*d1a0*/  LEA.HI.X.SX32 R13, R13, R45, 0x2, P6 ;  /* 0x0000002d0d0d7211 */ /* 0x000fe200030f16ff */
[----:B------:R1:W-:Y:S04]  /*d1b0*/  @P4 STG.E desc[UR42][R2.64], R15 ;  /* 0x0000000f02004986 */ /* 0x0003e8000c10192a */
[----:B---3--:R1:W-:Y:S04]  /*d1c0*/  @P3 STG.E desc[UR42][R4.64], R40 ;  /* 0x0000002804003986 */ /* 0x0083e8000c10192a */
[----:B------:R1:W-:Y:S04]  /*d1d0*/  @P2 STG.E desc[UR42][R6.64], R41 ;  /* 0x0000002906002986 */ /* 0x0003e8000c10192a */
[----:B------:R1:W-:Y:S04]  /*d1e0*/  @P1 STG.E desc[UR42][R10.64], R42 ;  /* 0x0000002a0a001986 */ /* 0x0003e8000c10192a */
[----:B------:R1:W-:Y:S01]  /*d1f0*/  @P0 STG.E desc[UR42][R12.64], R43 ;  /* 0x0000002b0c000986 */ /* 0x0003e2000c10192a */
[----:B------:R-:W-:Y:S06]  /*d200*/  BAR.SYNC.DEFER_BLOCKING 0x0 ;  /* 0x0000000000007b1d */ /* 0x000fec0000010000 */
[----:B------:R-:W-:Y:S05]  /*d210*/  BRA.U UP0, `(.L_x_13) ;  /* 0x0000000100a07547 */ /* 0x000fea000b800000 */
[----:B------:R-:W2:Y:S01]  /*d220*/  S2UR UR5, SR_CgaCtaId ;  /* 0x00000000000579c3 */ /* 0x000ea20000008800 */
[----:B------:R-:W-:Y:S01]  /*d230*/  NOP ;  /* 0x0000000000007918 */ /* 0x000fe20000000000 */
[----:B------:R-:W-:Y:S01]  /*d240*/  UMOV UR4, 0x50 ;  /* 0x0000005000047882 */ /* 0x000fe20000000000 */
[----:B------:R-:W-:Y:S02]  /*d250*/  IMAD.U32 R0, RZ, RZ, UR9 ;  /* 0x00000009ff007e24 */ /* 0x000fe4000f8e00ff */
[----:B-1----:R-:W-:Y:S02]  /*d260*/  IMAD.MOV.U32 R3, RZ, RZ, 0x3 ;  /* 0x00000003ff037424 */ /* 0x002fe400078e00ff */
[----:B------:R-:W-:Y:S01]  /*d270*/  IMAD.MOV.U32 R7, RZ, RZ, 0x1 ;  /* 0x00000001ff077424 */ /* 0x000fe200078e00ff */
[----:B------:R-:W-:-:S04]  /*d280*/  LOP3.LUT R0, R0, 0xffff, RZ, 0xc0, !PT ;  /* 0x0000ffff00007812 */ /* 0x000fc800078ec0ff */
[----:B------:R-:W-:-:S05]  /*d290*/  SHF.R.U32.HI R0, RZ, 0x5, R0 ;  /* 0x00000005ff007819 */ /* 0x000fca0000011600 */
[----:B------:R-:W-:Y:S01]  /*d2a0*/  VIADD R2, R0, 0x10 ;  /* 0x0000001000027836 */ /* 0x000fe20000000000 */
[----:B------:R-:W-:Y:S01]  /*d2b0*/  SHF.L.U32 R0, R3, R0, RZ ;  /* 0x0000000003007219 */ /* 0x000fe200000006ff */
[----:B--2---:R-:W-:-:S03]  /*d2c0*/  ULEA UR6, UR5, UR4, 0x18 ;  /* 0x0000000405067291 */ /* 0x004fc6000f8ec0ff */
[----:B------:R-:W-:-:S04]  /*d2d0*/  SHF.L.U32 R3, R7, R2, RZ ;  /* 0x0000000207037219 */ /* 0x000fc800000006ff */
[----:B------:R-:W-:Y:S02]  /*d2e0*/  LOP3.LUT R0, R3, R0, RZ, 0xfc, !PT ;  /* 0x0000000003007212 */ /* 0x000fe400078efcff */
[----:B------:R-:W1:Y:S02]  /*d2f0*/  LDS R5, [UR6] ;  /* 0x00000006ff057984 */ /* 0x000e640008000800 */
[C---:B------:R-:W-:Y:S02]  /*d300*/  LOP3.LUT R2, R0.reuse, 0xffff, RZ, 0xc0, !PT ;  /* 0x0000ffff00027812 */ /* 0x040fe400078ec0ff */
[----:B-1----:R-:W-:-:S04]  /*d310*/  LOP3.LUT R3, R0, 0xffff, R5, 0x80, !PT ;  /* 0x0000ffff00037812 */ /* 0x002fc800078e8005 */
[----:B------:R-:W-:-:S13]  /*d320*/  ISETP.NE.AND P0, PT, R3, R2, PT ;  /* 0x000000020300720c */ /* 0x000fda0003f05270 */
[----:B------:R-:W-:Y:S05]  /*d330*/  @P0 BRA `(.L_x_14) ;  /* 0x0000000000500947 */ /* 0x000fea0003800000 */
[----:B------:R-:W-:Y:S02]  /*d340*/  SHF.R.U32.HI R5, RZ, 0x10, R5 ;  /* 0x00000010ff057819 */ /* 0x000fe40000011605 */
[----:B------:R-:W-:-:S04]  /*d350*/  SHF.R.U32.HI R2, RZ, 0x10, R0 ;  /* 0x00000010ff027819 */ /* 0x000fc80000011600 */
[----:B------:R-:W-:-:S04]  /*d360*/  LOP3.LUT R5, R5, R2, RZ, 0xc0, !PT ;  /* 0x0000000205057212 */ /* 0x000fc800078ec0ff */
[----:B------:R-:W-:-:S13]  /*d370*/  ISETP.NE.AND P0, PT, R5, R2, PT ;  /* 0x000000020500720c */ /* 0x000fda0003f05270 */
[----:B------:R-:W-:Y:S05]  /*d380*/  @P0 BRA `(.L_x_15) ;  /* 0x0000000000300947 */ /* 0x000fea0003800000 */
[----:B------:R-:W-:Y:S01]  /*d390*/  R2UR UR4, R0 ;  /* 0x00000000000472ca */ /* 0x000fe200000e0000 */
[----:B------:R-:W-:Y:S01]  /*d3a0*/  VOTEU.ANY UR5, UPT, PT ;  /* 0x0000000000057886 */ /* 0x000fe200038e0100 */
[----:B------:R-:W1:Y:S01]  /*d3b0*/  S2R R0, SR_LANEID ;  /* 0x0000000000007919 */ /* 0x000e620000000000 */
[----:B------:R-:W-:-:S10]  /*d3c0*/  UFLO.U32 UR5, UR5 ;  /* 0x00000005000572bd */ /* 0x000fd400080e0000 */
[----:B------:R-:W-:-:S06]  /*d3d0*/  ULOP3.LUT UR4, URZ, UR4, URZ, 0x33, !UPT ;  /* 0x00000004ff047292 */ /* 0x000fcc000f8e33ff */
[----:B------:R-:W-:-:S04]  /*d3e0*/  IMAD.U32 R2, RZ, RZ, UR4 ;  /* 0x00000004ff027e24 */ /* 0x000fc8000f8e00ff */
[----:B------:R-:W2:Y:S02]  /*d3f0*/  REDUX UR7, R2 ;  /* 0x00000000020773c4 */ /* 0x000ea40000000000 */
[----:B------:R3:W-:Y:S01]  /*d400*/  UTCATOMSWS.AND URZ, UR4 ;  /* 0x0000000400ff79e3 */ /* 0x0007e20008000000 */
[----:B-1----:R-:W-:Y:S01]  /*d410*/  ISETP.EQ.U32.AND P0, PT, R0, UR5, PT ;  /* 0x0000000500007c0c */ /* 0x002fe2000bf02070 */
[----:B--2---:R-:W-:-:S12]  /*d420*/  IMAD.U32 R0, RZ, RZ, UR7 ;  /* 0x00000007ff007e24 */ /* 0x004fd8000f8e00ff */
[----:B------:R3:W-:Y:S01]  /*d430*/  @P0 ATOMS.AND RZ, [UR6], R0 ;  /* 0x00000000ffff098c */ /* 0x0007e2000a800006 */
[----:B------:R-:W-:Y:S05]  /*d440*/  BRA `(.L_x_13) ;  /* 0x0000000000147947 */ /* 0x000fea0003800000 */
.L_x_15:
[----:B------:R-:W-:-:S07]  /*d450*/  MOV R2, 0xd470 ;  /* 0x0000d47000027802 */ /* 0x000fce0000000f00 */
[----:B------:R-:W-:Y:S05]  /*d460*/  CALL.REL.NOINC `($__internal_0_$__cuda_sm10x_tcgen05_guardrail_trap_col_being_dealloced_not_returned_by_alloc) ;  /* 0x00000000002c7944 */ /* 0x000fea0003c00000 */
[----:B------:R-:W-:Y:S05]  /*d470*/  BRA `(.L_x_13) ;  /* 0x0000000000087947 */ /* 0x000fea0003800000 */
.L_x_14:
[----:B------:R-:W-:-:S07]  /*d480*/  MOV R2, 0xd4a0 ;  /* 0x0000d4a000027802 */ /* 0x000fce0000000f00 */
[----:B------:R-:W-:Y:S05]  /*d490*/  CALL.REL.NOINC `($__internal_2_$__cuda_sm10x_tcgen05_guardrail_trap_unallocated_columns_being_dealloced) ;  /* 0x0000000000387944 */ /* 0x000fea0003c00000 */
.L_x_13:
[----:B------:R-:W-:Y:S01]  /*d4a0*/  NOP ;  /* 0x0000000000007918 */ /* 0x000fe20000000000 */
[----:B---3--:R-:W-:Y:S05]  /*d4b0*/  EXIT ;  /* 0x000000000000794d */ /* 0x008fea0003800000 */
.L_x_9:
[----:B------:R-:W1:Y:S02]  /*d4c0*/  SYNCS.PHASECHK.TRANS64.TRYWAIT P3, [UR40], R122 ;  /* 0x0000007aff0075a7 */ /* 0x000e640008061128 */
[----:B-1----:R-:W-:Y:S05]  /*d4d0*/  @!P3 BRA `(.L_x_9) ;  /* 0xfffffffc00f8b947 */ /* 0x002fea000383ffff */
[----:B------:R-:W-:Y:S05]  /*d4e0*/  BRA `(.L_x_16) ;  /* 0xffffffd000f87947 */ /* 0x000fea000383ffff */
.L_x_12:
[----:B------:R-:W3:Y:S02]  /*d4f0*/  SYNCS.PHASECHK.TRANS64.TRYWAIT P0, [UR10], R0 ;  /* 0x00000000ff0075a7 */ /* 0x000ee4000800110a */
[----:B---3--:R-:W-:Y:S05]  /*d500*/  @!P0 BRA `(.L_x_12) ;  /* 0xfffffffc00f88947 */ /* 0x008fea000383ffff */
[----:B------:R-:W-:Y:S05]  /*d510*/  BRA `(.L_x_11) ;  /* 0xffffffec00287947 */ /* 0x000fea000383ffff */
        .weak           $__internal_0_$__cuda_sm10x_tcgen05_guardrail_trap_col_being_dealloced_not_returned_by_alloc
        .type           $__internal_0_$__cuda_sm10x_tcgen05_guardrail_trap_col_being_dealloced_not_returned_by_alloc,@function
        .size           $__internal_0_$__cuda_sm10x_tcgen05_guardrail_trap_col_being_dealloced_not_returned_by_alloc,($__internal_1_$__cuda_sm10x_tcgen05_guardrail_trap_phase_invalid_during_alloc - $__internal_0_$__cuda_sm10x_tcgen05_guardrail_trap_col_being_dealloced_not_returned_by_alloc)
$__internal_0_$__cuda_sm10x_tcgen05_guardrail_trap_col_being_dealloced_not_returned_by_alloc:
[----:B------:R-:W-:Y:S05]  /*d520*/  BPT.TRAP 0x1 ;  /* 0x000000040000795c */ /* 0x000fea0000300000 */
[----:B------:R-:W-:-:S04]  /*d530*/  IMAD.MOV.U32 R3, RZ, RZ, 0x0 ;  /* 0x00000000ff037424 */ /* 0x000fc800078e00ff */
[----:B------:R-:W-:Y:S05]  /*d540*/  RET.REL.NODEC R2 `(matmul_kernel) ;  /* 0xffffff2802ac7950 */ /* 0x000fea0003c3ffff */
        .weak           $__internal_1_$__cuda_sm10x_tcgen05_guardrail_trap_phase_invalid_during_alloc
        .type           $__internal_1_$__cuda_sm10x_tcgen05_guardrail_trap_phase_invalid_during_alloc,@function
        .size           $__internal_1_$__cuda_sm10x_tcgen05_guardrail_trap_phase_invalid_during_alloc,($__internal_2_$__cuda_sm10x_tcgen05_guardrail_trap_unallocated_columns_being_dealloced - $__internal_1_$__cuda_sm10x_tcgen05_guardrail_trap_phase_invalid_during_alloc)
$__internal_1_$__cuda_sm10x_tcgen05_guardrail_trap_phase_invalid_during_alloc:
[----:B------:R-:W-:Y:S05]  /*d550*/  BPT.TRAP 0x1 ;  /* 0x000000040000795c */ /* 0x000fea0000300000 */
[----:B------:R-:W-:-:S04]  /*d560*/  IMAD.MOV.U32 R3, RZ, RZ, 0x0 ;  /* 0x00000000ff037424 */ /* 0x000fc800078e00ff */
[----:B------:R-:W-:Y:S05]  /*d570*/  RET.REL.NODEC R2 `(matmul_kernel) ;  /* 0xffffff2802a07950 */ /* 0x000fea0003c3ffff */
        .weak           $__internal_2_$__cuda_sm10x_tcgen05_guardrail_trap_unallocated_columns_being_dealloced
        .type           $__internal_2_$__cuda_sm10x_tcgen05_guardrail_trap_unallocated_columns_being_dealloced,@function
        .size           $__internal_2_$__cuda_sm10x_tcgen05_guardrail_trap_unallocated_columns_being_dealloced,(.L_x_20 - $__internal_2_$__cuda_sm10x_tcgen05_guardrail_trap_unallocated_columns_being_dealloced)
$__internal_2_$__cuda_sm10x_tcgen05_guardrail_trap_unallocated_columns_being_dealloced:
[----:B------:R-:W-:Y:S05]  /*d580*/  BPT.TRAP 0x1 ;  /* 0x000000040000795c */ /* 0x000fea0000300000 */
[----:B------:R-:W-:-:S04]  /*d590*/  IMAD.MOV.U32 R3, RZ, RZ, 0x0 ;  /* 0x00000000ff037424 */ /* 0x000fc800078e00ff */
[----:B------:R-:W-:Y:S05]  /*d5a0*/  RET.REL.NODEC R2 `(matmul_kernel) ;  /* 0xffffff2802947950 */ /* 0x000fea0003c3ffff */
.L_x_17:
[----:B------:R-:W-:-:S00]  /*d5b0*/  BRA `(.L_x_17) ;  /* 0xfffffffc00fc7947 */ /* 0x000fc0000383ffff */
[----:B------:R-:W-:-:S00]  /*d5c0*/  NOP ;  /* 0x0000000000007918 */ /* 0x000fc00000000000 */
        /* <DEDUP_REMOVED lines=11> */
.L_x_20:


//--------------------- .nv.shared.matmul_kernel  --------------------------
	.section	.nv.shared.matmul_kernel,"aw",@nobits
	.sectionflags	@""
	.align	16
	.zero		1024


//--------------------- .nv.shared.reserved.0     --------------------------
	.section	.nv.shared.reserved.0,"aw",@nobits
	.align	8
	.weak		__nv_reservedSMEM_offset_0_alias
	.size		__nv_reservedSMEM_offset_0_alias, 0, 64
	.other		__nv_reservedSMEM_offset_0_alias,@"STO_CUDA_RESERVED_SHARED STV_DEFAULT"
__nv_reservedSMEM_offset_0_alias:
	.zero		0
.nv.shared.reserved.0:
	.zero		64
	.weak		__nv_reservedSMEM_allocation_phase
	.type		__nv_reservedSMEM_allocation_phase,@object
	.size		__nv_reservedSMEM_allocation_phase,(.L_0 - __nv_reservedSMEM_allocation_phase)
__nv_reservedSMEM_allocation_phase:
	.zero		1
.L_0:
	.zero		7
	.weak		__nv_reservedSMEM_devtool_atexit_pc
	.type		__nv_reservedSMEM_devtool_atexit_pc,@object
	.size		__nv_reservedSMEM_devtool_atexit_pc,(__nv_reservedSMEM_allocation_mask - __nv_reservedSMEM_devtool_atexit_pc)
__nv_reservedSMEM_devtool_atexit_pc:
	.zero		8
	.weak		__nv_reservedSMEM_allocation_mask
	.type		__nv_reservedSMEM_allocation_mask,@object
	.size		__nv_reservedSMEM_allocation_mask,(.L_2 - __nv_reservedSMEM_allocation_mask)
__nv_reservedSMEM_allocation_mask:
	.zero		4
.L_2:


//--------------------- .nv.constant0.matmul_kernel --------------------------
	.section	.nv.constant0.matmul_kernel,"a",@progbits
	.sectionflags	@""
	.align	4
.nv.constant0.matmul_kernel:
	.zero		976


//--------------------- SYMBOLS --------------------------

	.type		.nv.reservedSmem.offset0,@object
	.size		.nv.reservedSmem.offset0,0x4
	.type		.nv.reservedSmem.cap,@object
	.size		.nv.reservedSmem.cap,0x4
